//
// Generated by NVIDIA NVVM Compiler
//
// Compiler Build ID: CL-36424714
// Cuda compilation tools, release 13.0, V13.0.88
// Based on NVVM 20.0.0
//

.version 9.0
.target sm_100
.address_size 64

	// .globl	_Z8calcFluxPdS_i

.visible .entry _Z8calcFluxPdS_i(
	.param .u64 .ptr .align 1 _Z8calcFluxPdS_i_param_0,
	.param .u64 .ptr .align 1 _Z8calcFluxPdS_i_param_1,
	.param .u32 _Z8calcFluxPdS_i_param_2
)
{
	.reg .b32 	%r<4>;
	.reg .b64 	%rd<9>;
	.reg .b64 	%fd<5>;

	ld.param.u64 	%rd1, [_Z8calcFluxPdS_i_param_0];
	ld.param.u64 	%rd2, [_Z8calcFluxPdS_i_param_1];
	ld.param.u32 	%r1, [_Z8calcFluxPdS_i_param_2];
	cvta.to.global.u64 	%rd3, %rd2;
	cvta.to.global.u64 	%rd4, %rd1;
	mov.u32 	%r2, %tid.x;
	mad.lo.s32 	%r3, %r1, %r2, %r1;
	mul.wide.s32 	%rd5, %r3, 8;
	add.s64 	%rd6, %rd4, %rd5;
	ld.global.f64 	%fd1, [%rd6+-8];
	ld.global.f64 	%fd2, [%rd6];
	add.f64 	%fd3, %fd1, %fd2;
	mul.f64 	%fd4, %fd3, 0d3FE0000000000000;
	mul.wide.u32 	%rd7, %r2, 8;
	add.s64 	%rd8, %rd3, %rd7;
	st.global.f64 	[%rd8], %fd4;
	ret;

}
	// .globl	_Z3rhsPdS_S_S_di
.visible .entry _Z3rhsPdS_S_S_di(
	.param .u64 .ptr .align 1 _Z3rhsPdS_S_S_di_param_0,
	.param .u64 .ptr .align 1 _Z3rhsPdS_S_S_di_param_1,
	.param .u64 .ptr .align 1 _Z3rhsPdS_S_S_di_param_2,
	.param .u64 .ptr .align 1 _Z3rhsPdS_S_S_di_param_3,
	.param .f64 _Z3rhsPdS_S_S_di_param_4,
	.param .u32 _Z3rhsPdS_S_S_di_param_5
)
{
	.local .align 16 .b8 	__local_depot1[16];
	.reg .b64 	%SP;
	.reg .b64 	%SPL;
	.reg .pred 	%p<38>;
	.reg .b32 	%r<101>;
	.reg .b64 	%rd<126>;
	.reg .b64 	%fd<267>;

	mov.u64 	%SPL, __local_depot1;
	ld.param.u64 	%rd40, [_Z3rhsPdS_S_S_di_param_0];
	ld.param.u64 	%rd39, [_Z3rhsPdS_S_S_di_param_1];
	ld.param.u64 	%rd41, [_Z3rhsPdS_S_S_di_param_2];
	ld.param.u64 	%rd42, [_Z3rhsPdS_S_S_di_param_3];
	ld.param.f64 	%fd18, [_Z3rhsPdS_S_S_di_param_4];
	ld.param.u32 	%r64, [_Z3rhsPdS_S_S_di_param_5];
	cvta.to.global.u64 	%rd1, %rd41;
	cvta.to.global.u64 	%rd2, %rd42;
	cvta.to.global.u64 	%rd3, %rd40;
	add.u64 	%rd4, %SPL, 0;
	mov.u32 	%r1, %tid.x;
	setp.lt.s32 	%p1, %r64, 1;
	@%p1 bra 	$L__BB1_28;
	and.b32  	%r2, %r64, 15;
	setp.lt.u32 	%p2, %r64, 16;
	mov.b32 	%r80, 0;
	@%p2 bra 	$L__BB1_4;
	and.b32  	%r80, %r64, 2147483632;
	mov.b32 	%r85, 0;
$L__BB1_3:
	.pragma "nounroll";
	mul.wide.u32 	%rd44, %r85, 8;
	add.s64 	%rd45, %rd4, %rd44;
	mov.f64 	%fd19, 0d0000000000000000;
	st.local.v2.f64 	[%rd45], {%fd19, %fd19};
	st.local.v2.f64 	[%rd45+16], {%fd19, %fd19};
	st.local.v2.f64 	[%rd45+32], {%fd19, %fd19};
	st.local.v2.f64 	[%rd45+48], {%fd19, %fd19};
	st.local.v2.f64 	[%rd45+64], {%fd19, %fd19};
	st.local.v2.f64 	[%rd45+80], {%fd19, %fd19};
	st.local.v2.f64 	[%rd45+96], {%fd19, %fd19};
	st.local.v2.f64 	[%rd45+112], {%fd19, %fd19};
	add.s32 	%r85, %r85, 16;
	setp.eq.s32 	%p3, %r85, %r80;
	@%p3 bra 	$L__BB1_4;
	bra.uni 	$L__BB1_3;
$L__BB1_4:
	setp.eq.s32 	%p4, %r2, 0;
	@%p4 bra 	$L__BB1_13;
	and.b32  	%r5, %r64, 7;
	setp.lt.u32 	%p5, %r2, 8;
	@%p5 bra 	$L__BB1_7;
	mul.wide.u32 	%rd46, %r80, 8;
	add.s64 	%rd47, %rd4, %rd46;
	mov.b64 	%rd48, 0;
	st.local.u64 	[%rd47], %rd48;
	st.local.u64 	[%rd47+8], %rd48;
	st.local.u64 	[%rd47+16], %rd48;
	st.local.u64 	[%rd47+24], %rd48;
	st.local.u64 	[%rd47+32], %rd48;
	st.local.u64 	[%rd47+40], %rd48;
	st.local.u64 	[%rd47+48], %rd48;
	st.local.u64 	[%rd47+56], %rd48;
	add.s32 	%r80, %r80, 8;
$L__BB1_7:
	setp.eq.s32 	%p6, %r5, 0;
	@%p6 bra 	$L__BB1_13;
	and.b32  	%r8, %r64, 3;
	setp.lt.u32 	%p7, %r5, 4;
	@%p7 bra 	$L__BB1_10;
	mul.wide.u32 	%rd49, %r80, 8;
	add.s64 	%rd50, %rd4, %rd49;
	mov.b64 	%rd51, 0;
	st.local.u64 	[%rd50], %rd51;
	st.local.u64 	[%rd50+8], %rd51;
	st.local.u64 	[%rd50+16], %rd51;
	st.local.u64 	[%rd50+24], %rd51;
	add.s32 	%r80, %r80, 4;
$L__BB1_10:
	setp.eq.s32 	%p8, %r8, 0;
	@%p8 bra 	$L__BB1_13;
	mov.b32 	%r84, 0;
$L__BB1_12:
	.pragma "nounroll";
	mul.wide.u32 	%rd52, %r80, 8;
	add.s64 	%rd53, %rd4, %rd52;
	mov.b64 	%rd54, 0;
	st.local.u64 	[%rd53], %rd54;
	add.s32 	%r80, %r80, 1;
	add.s32 	%r84, %r84, 1;
	setp.ne.s32 	%p9, %r84, %r8;
	@%p9 bra 	$L__BB1_12;
$L__BB1_13:
	add.s32 	%r15, %r2, -1;
	and.b32  	%r16, %r64, 7;
	add.s32 	%r17, %r16, -1;
	and.b32  	%r18, %r64, 2147483632;
	and.b32  	%r19, %r64, 3;
	neg.s32 	%r20, %r18;
	add.s64 	%rd5, %rd3, 64;
	mov.b32 	%r86, 0;
$L__BB1_14:
	setp.lt.u32 	%p10, %r64, 16;
	mul.lo.s32 	%r24, %r86, %r64;
	mul.wide.u32 	%rd55, %r86, 8;
	add.s64 	%rd6, %rd4, %rd55;
	ld.local.f64 	%fd266, [%rd6];
	mov.b32 	%r89, 0;
	@%p10 bra 	$L__BB1_17;
	mul.wide.u32 	%rd56, %r24, 8;
	add.s64 	%rd57, %rd1, %rd56;
	add.s64 	%rd117, %rd57, 64;
	mov.u64 	%rd116, %rd5;
	mov.u32 	%r87, %r20;
$L__BB1_16:
	.pragma "nounroll";
	ld.global.f64 	%fd21, [%rd117+-64];
	ld.global.f64 	%fd22, [%rd116+-64];
	fma.rn.f64 	%fd23, %fd21, %fd22, %fd266;
	ld.global.f64 	%fd24, [%rd117+-56];
	ld.global.f64 	%fd25, [%rd116+-56];
	fma.rn.f64 	%fd26, %fd24, %fd25, %fd23;
	ld.global.f64 	%fd27, [%rd117+-48];
	ld.global.f64 	%fd28, [%rd116+-48];
	fma.rn.f64 	%fd29, %fd27, %fd28, %fd26;
	ld.global.f64 	%fd30, [%rd117+-40];
	ld.global.f64 	%fd31, [%rd116+-40];
	fma.rn.f64 	%fd32, %fd30, %fd31, %fd29;
	ld.global.f64 	%fd33, [%rd117+-32];
	ld.global.f64 	%fd34, [%rd116+-32];
	fma.rn.f64 	%fd35, %fd33, %fd34, %fd32;
	ld.global.f64 	%fd36, [%rd117+-24];
	ld.global.f64 	%fd37, [%rd116+-24];
	fma.rn.f64 	%fd38, %fd36, %fd37, %fd35;
	ld.global.f64 	%fd39, [%rd117+-16];
	ld.global.f64 	%fd40, [%rd116+-16];
	fma.rn.f64 	%fd41, %fd39, %fd40, %fd38;
	ld.global.f64 	%fd42, [%rd117+-8];
	ld.global.f64 	%fd43, [%rd116+-8];
	fma.rn.f64 	%fd44, %fd42, %fd43, %fd41;
	ld.global.f64 	%fd45, [%rd117];
	ld.global.f64 	%fd46, [%rd116];
	fma.rn.f64 	%fd47, %fd45, %fd46, %fd44;
	ld.global.f64 	%fd48, [%rd117+8];
	ld.global.f64 	%fd49, [%rd116+8];
	fma.rn.f64 	%fd50, %fd48, %fd49, %fd47;
	ld.global.f64 	%fd51, [%rd117+16];
	ld.global.f64 	%fd52, [%rd116+16];
	fma.rn.f64 	%fd53, %fd51, %fd52, %fd50;
	ld.global.f64 	%fd54, [%rd117+24];
	ld.global.f64 	%fd55, [%rd116+24];
	fma.rn.f64 	%fd56, %fd54, %fd55, %fd53;
	ld.global.f64 	%fd57, [%rd117+32];
	ld.global.f64 	%fd58, [%rd116+32];
	fma.rn.f64 	%fd59, %fd57, %fd58, %fd56;
	ld.global.f64 	%fd60, [%rd117+40];
	ld.global.f64 	%fd61, [%rd116+40];
	fma.rn.f64 	%fd62, %fd60, %fd61, %fd59;
	ld.global.f64 	%fd63, [%rd117+48];
	ld.global.f64 	%fd64, [%rd116+48];
	fma.rn.f64 	%fd65, %fd63, %fd64, %fd62;
	ld.global.f64 	%fd66, [%rd117+56];
	ld.global.f64 	%fd67, [%rd116+56];
	fma.rn.f64 	%fd266, %fd66, %fd67, %fd65;
	add.s32 	%r87, %r87, 16;
	add.s64 	%rd117, %rd117, 128;
	add.s64 	%rd116, %rd116, 128;
	setp.ne.s32 	%p11, %r87, 0;
	mov.u32 	%r89, %r18;
	@%p11 bra 	$L__BB1_16;
$L__BB1_17:
	setp.eq.s32 	%p12, %r2, 0;
	@%p12 bra 	$L__BB1_27;
	setp.lt.u32 	%p13, %r15, 7;
	@%p13 bra 	$L__BB1_20;
	add.s32 	%r70, %r89, %r24;
	mul.wide.u32 	%rd58, %r70, 8;
	add.s64 	%rd59, %rd1, %rd58;
	ld.global.f64 	%fd69, [%rd59];
	cvt.u64.u32 	%rd60, %r89;
	mul.wide.u32 	%rd61, %r89, 8;
	add.s64 	%rd62, %rd3, %rd61;
	ld.global.f64 	%fd70, [%rd62];
	fma.rn.f64 	%fd71, %fd69, %fd70, %fd266;
	cvt.u64.u32 	%rd63, %r24;
	add.s64 	%rd64, %rd60, %rd63;
	shl.b64 	%rd65, %rd64, 3;
	add.s64 	%rd66, %rd1, %rd65;
	ld.global.f64 	%fd72, [%rd66+8];
	ld.global.f64 	%fd73, [%rd62+8];
	fma.rn.f64 	%fd74, %fd72, %fd73, %fd71;
	ld.global.f64 	%fd75, [%rd66+16];
	ld.global.f64 	%fd76, [%rd62+16];
	fma.rn.f64 	%fd77, %fd75, %fd76, %fd74;
	ld.global.f64 	%fd78, [%rd66+24];
	ld.global.f64 	%fd79, [%rd62+24];
	fma.rn.f64 	%fd80, %fd78, %fd79, %fd77;
	ld.global.f64 	%fd81, [%rd66+32];
	ld.global.f64 	%fd82, [%rd62+32];
	fma.rn.f64 	%fd83, %fd81, %fd82, %fd80;
	ld.global.f64 	%fd84, [%rd66+40];
	ld.global.f64 	%fd85, [%rd62+40];
	fma.rn.f64 	%fd86, %fd84, %fd85, %fd83;
	ld.global.f64 	%fd87, [%rd66+48];
	ld.global.f64 	%fd88, [%rd62+48];
	fma.rn.f64 	%fd89, %fd87, %fd88, %fd86;
	ld.global.f64 	%fd90, [%rd66+56];
	ld.global.f64 	%fd91, [%rd62+56];
	fma.rn.f64 	%fd266, %fd90, %fd91, %fd89;
	add.s32 	%r89, %r89, 8;
$L__BB1_20:
	setp.eq.s32 	%p14, %r16, 0;
	@%p14 bra 	$L__BB1_27;
	setp.lt.u32 	%p15, %r17, 3;
	@%p15 bra 	$L__BB1_23;
	add.s32 	%r71, %r89, %r24;
	mul.wide.u32 	%rd67, %r71, 8;
	add.s64 	%rd68, %rd1, %rd67;
	ld.global.f64 	%fd93, [%rd68];
	cvt.u64.u32 	%rd69, %r89;
	mul.wide.u32 	%rd70, %r89, 8;
	add.s64 	%rd71, %rd3, %rd70;
	ld.global.f64 	%fd94, [%rd71];
	fma.rn.f64 	%fd95, %fd93, %fd94, %fd266;
	cvt.u64.u32 	%rd72, %r24;
	add.s64 	%rd73, %rd69, %rd72;
	shl.b64 	%rd74, %rd73, 3;
	add.s64 	%rd75, %rd1, %rd74;
	ld.global.f64 	%fd96, [%rd75+8];
	ld.global.f64 	%fd97, [%rd71+8];
	fma.rn.f64 	%fd98, %fd96, %fd97, %fd95;
	ld.global.f64 	%fd99, [%rd75+16];
	ld.global.f64 	%fd100, [%rd71+16];
	fma.rn.f64 	%fd101, %fd99, %fd100, %fd98;
	ld.global.f64 	%fd102, [%rd75+24];
	ld.global.f64 	%fd103, [%rd71+24];
	fma.rn.f64 	%fd266, %fd102, %fd103, %fd101;
	add.s32 	%r89, %r89, 4;
$L__BB1_23:
	setp.eq.s32 	%p16, %r19, 0;
	@%p16 bra 	$L__BB1_27;
	setp.eq.s32 	%p17, %r19, 1;
	add.s32 	%r72, %r89, %r24;
	mul.wide.u32 	%rd76, %r72, 8;
	add.s64 	%rd77, %rd1, %rd76;
	ld.global.f64 	%fd104, [%rd77];
	cvt.u64.u32 	%rd12, %r89;
	mul.wide.u32 	%rd78, %r89, 8;
	add.s64 	%rd13, %rd3, %rd78;
	ld.global.f64 	%fd105, [%rd13];
	fma.rn.f64 	%fd266, %fd104, %fd105, %fd266;
	@%p17 bra 	$L__BB1_27;
	setp.eq.s32 	%p18, %r19, 2;
	cvt.u64.u32 	%rd79, %r24;
	add.s64 	%rd80, %rd12, %rd79;
	shl.b64 	%rd81, %rd80, 3;
	add.s64 	%rd14, %rd1, %rd81;
	ld.global.f64 	%fd106, [%rd14+8];
	ld.global.f64 	%fd107, [%rd13+8];
	fma.rn.f64 	%fd266, %fd106, %fd107, %fd266;
	@%p18 bra 	$L__BB1_27;
	ld.global.f64 	%fd108, [%rd14+16];
	ld.global.f64 	%fd109, [%rd13+16];
	fma.rn.f64 	%fd266, %fd108, %fd109, %fd266;
$L__BB1_27:
	st.local.f64 	[%rd6], %fd266;
	add.s32 	%r86, %r86, 1;
	setp.ne.s32 	%p19, %r86, %r64;
	@%p19 bra 	$L__BB1_14;
$L__BB1_28:
	setp.lt.s32 	%p20, %r64, 1;
	cvta.to.global.u64 	%rd82, %rd39;
	mul.wide.u32 	%rd83, %r1, 8;
	add.s64 	%rd84, %rd82, %rd83;
	ld.global.f64 	%fd16, [%rd84];
	@%p20 bra 	$L__BB1_41;
	neg.f64 	%fd17, %fd18;
	add.s32 	%r74, %r64, -1;
	and.b32  	%r33, %r64, 15;
	setp.lt.u32 	%p21, %r74, 15;
	mov.b32 	%r93, 0;
	@%p21 bra 	$L__BB1_32;
	and.b32  	%r93, %r64, 2147483632;
	neg.s32 	%r91, %r93;
	add.s64 	%rd119, %rd2, 64;
	add.s64 	%rd118, %rd4, 64;
$L__BB1_31:
	.pragma "nounroll";
	ld.global.f64 	%fd110, [%rd119+-64];
	mul.f64 	%fd111, %fd110, %fd17;
	ld.local.v2.f64 	{%fd112, %fd113}, [%rd118+-64];
	mul.f64 	%fd114, %fd112, %fd111;
	ld.global.f64 	%fd115, [%rd119+-56];
	mul.f64 	%fd116, %fd115, %fd17;
	mul.f64 	%fd117, %fd113, %fd116;
	st.local.v2.f64 	[%rd118+-64], {%fd114, %fd117};
	ld.global.f64 	%fd118, [%rd119+-48];
	mul.f64 	%fd119, %fd118, %fd17;
	ld.local.v2.f64 	{%fd120, %fd121}, [%rd118+-48];
	mul.f64 	%fd122, %fd120, %fd119;
	ld.global.f64 	%fd123, [%rd119+-40];
	mul.f64 	%fd124, %fd123, %fd17;
	mul.f64 	%fd125, %fd121, %fd124;
	st.local.v2.f64 	[%rd118+-48], {%fd122, %fd125};
	ld.global.f64 	%fd126, [%rd119+-32];
	mul.f64 	%fd127, %fd126, %fd17;
	ld.local.v2.f64 	{%fd128, %fd129}, [%rd118+-32];
	mul.f64 	%fd130, %fd128, %fd127;
	ld.global.f64 	%fd131, [%rd119+-24];
	mul.f64 	%fd132, %fd131, %fd17;
	mul.f64 	%fd133, %fd129, %fd132;
	st.local.v2.f64 	[%rd118+-32], {%fd130, %fd133};
	ld.global.f64 	%fd134, [%rd119+-16];
	mul.f64 	%fd135, %fd134, %fd17;
	ld.local.v2.f64 	{%fd136, %fd137}, [%rd118+-16];
	mul.f64 	%fd138, %fd136, %fd135;
	ld.global.f64 	%fd139, [%rd119+-8];
	mul.f64 	%fd140, %fd139, %fd17;
	mul.f64 	%fd141, %fd137, %fd140;
	st.local.v2.f64 	[%rd118+-16], {%fd138, %fd141};
	ld.global.f64 	%fd142, [%rd119];
	mul.f64 	%fd143, %fd142, %fd17;
	ld.local.v2.f64 	{%fd144, %fd145}, [%rd118];
	mul.f64 	%fd146, %fd144, %fd143;
	ld.global.f64 	%fd147, [%rd119+8];
	mul.f64 	%fd148, %fd147, %fd17;
	mul.f64 	%fd149, %fd145, %fd148;
	st.local.v2.f64 	[%rd118], {%fd146, %fd149};
	ld.global.f64 	%fd150, [%rd119+16];
	mul.f64 	%fd151, %fd150, %fd17;
	ld.local.v2.f64 	{%fd152, %fd153}, [%rd118+16];
	mul.f64 	%fd154, %fd152, %fd151;
	ld.global.f64 	%fd155, [%rd119+24];
	mul.f64 	%fd156, %fd155, %fd17;
	mul.f64 	%fd157, %fd153, %fd156;
	st.local.v2.f64 	[%rd118+16], {%fd154, %fd157};
	ld.global.f64 	%fd158, [%rd119+32];
	mul.f64 	%fd159, %fd158, %fd17;
	ld.local.v2.f64 	{%fd160, %fd161}, [%rd118+32];
	mul.f64 	%fd162, %fd160, %fd159;
	ld.global.f64 	%fd163, [%rd119+40];
	mul.f64 	%fd164, %fd163, %fd17;
	mul.f64 	%fd165, %fd161, %fd164;
	st.local.v2.f64 	[%rd118+32], {%fd162, %fd165};
	ld.global.f64 	%fd166, [%rd119+48];
	mul.f64 	%fd167, %fd166, %fd17;
	ld.local.v2.f64 	{%fd168, %fd169}, [%rd118+48];
	mul.f64 	%fd170, %fd168, %fd167;
	ld.global.f64 	%fd171, [%rd119+56];
	mul.f64 	%fd172, %fd171, %fd17;
	mul.f64 	%fd173, %fd169, %fd172;
	st.local.v2.f64 	[%rd118+48], {%fd170, %fd173};
	add.s32 	%r91, %r91, 16;
	add.s64 	%rd119, %rd119, 128;
	add.s64 	%rd118, %rd118, 128;
	setp.ne.s32 	%p22, %r91, 0;
	@%p22 bra 	$L__BB1_31;
$L__BB1_32:
	setp.eq.s32 	%p23, %r33, 0;
	@%p23 bra 	$L__BB1_41;
	and.b32  	%r39, %r64, 7;
	setp.lt.u32 	%p24, %r33, 8;
	@%p24 bra 	$L__BB1_35;
	mul.wide.u32 	%rd85, %r93, 8;
	add.s64 	%rd86, %rd2, %rd85;
	ld.global.f64 	%fd174, [%rd86];
	mul.f64 	%fd175, %fd174, %fd17;
	add.s64 	%rd87, %rd4, %rd85;
	ld.local.f64 	%fd176, [%rd87];
	mul.f64 	%fd177, %fd176, %fd175;
	st.local.f64 	[%rd87], %fd177;
	ld.global.f64 	%fd178, [%rd86+8];
	mul.f64 	%fd179, %fd178, %fd17;
	ld.local.f64 	%fd180, [%rd87+8];
	mul.f64 	%fd181, %fd180, %fd179;
	st.local.f64 	[%rd87+8], %fd181;
	ld.global.f64 	%fd182, [%rd86+16];
	mul.f64 	%fd183, %fd182, %fd17;
	ld.local.f64 	%fd184, [%rd87+16];
	mul.f64 	%fd185, %fd184, %fd183;
	st.local.f64 	[%rd87+16], %fd185;
	ld.global.f64 	%fd186, [%rd86+24];
	mul.f64 	%fd187, %fd186, %fd17;
	ld.local.f64 	%fd188, [%rd87+24];
	mul.f64 	%fd189, %fd188, %fd187;
	st.local.f64 	[%rd87+24], %fd189;
	ld.global.f64 	%fd190, [%rd86+32];
	mul.f64 	%fd191, %fd190, %fd17;
	ld.local.f64 	%fd192, [%rd87+32];
	mul.f64 	%fd193, %fd192, %fd191;
	st.local.f64 	[%rd87+32], %fd193;
	ld.global.f64 	%fd194, [%rd86+40];
	mul.f64 	%fd195, %fd194, %fd17;
	ld.local.f64 	%fd196, [%rd87+40];
	mul.f64 	%fd197, %fd196, %fd195;
	st.local.f64 	[%rd87+40], %fd197;
	ld.global.f64 	%fd198, [%rd86+48];
	mul.f64 	%fd199, %fd198, %fd17;
	ld.local.f64 	%fd200, [%rd87+48];
	mul.f64 	%fd201, %fd200, %fd199;
	st.local.f64 	[%rd87+48], %fd201;
	ld.global.f64 	%fd202, [%rd86+56];
	mul.f64 	%fd203, %fd202, %fd17;
	ld.local.f64 	%fd204, [%rd87+56];
	mul.f64 	%fd205, %fd204, %fd203;
	st.local.f64 	[%rd87+56], %fd205;
	add.s32 	%r93, %r93, 8;
$L__BB1_35:
	setp.eq.s32 	%p25, %r39, 0;
	@%p25 bra 	$L__BB1_41;
	and.b32  	%r42, %r64, 3;
	setp.lt.u32 	%p26, %r39, 4;
	@%p26 bra 	$L__BB1_38;
	mul.wide.u32 	%rd88, %r93, 8;
	add.s64 	%rd89, %rd2, %rd88;
	ld.global.f64 	%fd206, [%rd89];
	mul.f64 	%fd207, %fd206, %fd17;
	add.s64 	%rd90, %rd4, %rd88;
	ld.local.f64 	%fd208, [%rd90];
	mul.f64 	%fd209, %fd208, %fd207;
	st.local.f64 	[%rd90], %fd209;
	ld.global.f64 	%fd210, [%rd89+8];
	mul.f64 	%fd211, %fd210, %fd17;
	ld.local.f64 	%fd212, [%rd90+8];
	mul.f64 	%fd213, %fd212, %fd211;
	st.local.f64 	[%rd90+8], %fd213;
	ld.global.f64 	%fd214, [%rd89+16];
	mul.f64 	%fd215, %fd214, %fd17;
	ld.local.f64 	%fd216, [%rd90+16];
	mul.f64 	%fd217, %fd216, %fd215;
	st.local.f64 	[%rd90+16], %fd217;
	ld.global.f64 	%fd218, [%rd89+24];
	mul.f64 	%fd219, %fd218, %fd17;
	ld.local.f64 	%fd220, [%rd90+24];
	mul.f64 	%fd221, %fd220, %fd219;
	st.local.f64 	[%rd90+24], %fd221;
	add.s32 	%r93, %r93, 4;
$L__BB1_38:
	setp.eq.s32 	%p27, %r42, 0;
	@%p27 bra 	$L__BB1_41;
	mul.wide.u32 	%rd91, %r93, 8;
	add.s64 	%rd121, %rd4, %rd91;
	add.s64 	%rd120, %rd2, %rd91;
	neg.s32 	%r95, %r42;
$L__BB1_40:
	.pragma "nounroll";
	ld.global.f64 	%fd222, [%rd120];
	mul.f64 	%fd223, %fd222, %fd17;
	ld.local.f64 	%fd224, [%rd121];
	mul.f64 	%fd225, %fd224, %fd223;
	st.local.f64 	[%rd121], %fd225;
	add.s64 	%rd121, %rd121, 8;
	add.s64 	%rd120, %rd120, 8;
	add.s32 	%r95, %r95, 1;
	setp.ne.s32 	%p28, %r95, 0;
	@%p28 bra 	$L__BB1_40;
$L__BB1_41:
	setp.lt.s32 	%p29, %r64, 1;
	ld.local.f64 	%fd226, [%rd4];
	sub.f64 	%fd227, %fd226, %fd16;
	st.local.f64 	[%rd4], %fd227;
	mul.wide.s32 	%rd92, %r64, 8;
	add.s64 	%rd93, %rd4, %rd92;
	ld.local.f64 	%fd228, [%rd93+-8];
	add.f64 	%fd229, %fd16, %fd228;
	st.local.f64 	[%rd93+-8], %fd229;
	@%p29 bra 	$L__BB1_54;
	add.s32 	%r76, %r64, -1;
	mul.lo.s32 	%r48, %r64, %r1;
	and.b32  	%r49, %r64, 15;
	setp.lt.u32 	%p30, %r76, 15;
	mov.b32 	%r98, 0;
	@%p30 bra 	$L__BB1_45;
	and.b32  	%r98, %r64, 2147483632;
	neg.s32 	%r96, %r98;
	add.s64 	%rd123, %rd4, 64;
	mul.wide.u32 	%rd94, %r48, 8;
	add.s64 	%rd95, %rd94, %rd3;
	add.s64 	%rd122, %rd95, 64;
$L__BB1_44:
	.pragma "nounroll";
	ld.local.v2.f64 	{%fd230, %fd231}, [%rd123+-64];
	st.global.f64 	[%rd122+-64], %fd230;
	st.global.f64 	[%rd122+-56], %fd231;
	ld.local.v2.f64 	{%fd232, %fd233}, [%rd123+-48];
	st.global.f64 	[%rd122+-48], %fd232;
	st.global.f64 	[%rd122+-40], %fd233;
	ld.local.v2.f64 	{%fd234, %fd235}, [%rd123+-32];
	st.global.f64 	[%rd122+-32], %fd234;
	st.global.f64 	[%rd122+-24], %fd235;
	ld.local.v2.f64 	{%fd236, %fd237}, [%rd123+-16];
	st.global.f64 	[%rd122+-16], %fd236;
	st.global.f64 	[%rd122+-8], %fd237;
	ld.local.v2.f64 	{%fd238, %fd239}, [%rd123];
	st.global.f64 	[%rd122], %fd238;
	st.global.f64 	[%rd122+8], %fd239;
	ld.local.v2.f64 	{%fd240, %fd241}, [%rd123+16];
	st.global.f64 	[%rd122+16], %fd240;
	st.global.f64 	[%rd122+24], %fd241;
	ld.local.v2.f64 	{%fd242, %fd243}, [%rd123+32];
	st.global.f64 	[%rd122+32], %fd242;
	st.global.f64 	[%rd122+40], %fd243;
	ld.local.v2.f64 	{%fd244, %fd245}, [%rd123+48];
	st.global.f64 	[%rd122+48], %fd244;
	st.global.f64 	[%rd122+56], %fd245;
	add.s32 	%r96, %r96, 16;
	add.s64 	%rd123, %rd123, 128;
	add.s64 	%rd122, %rd122, 128;
	setp.ne.s32 	%p31, %r96, 0;
	@%p31 bra 	$L__BB1_44;
$L__BB1_45:
	setp.eq.s32 	%p32, %r49, 0;
	@%p32 bra 	$L__BB1_54;
	and.b32  	%r55, %r64, 7;
	setp.lt.u32 	%p33, %r49, 8;
	@%p33 bra 	$L__BB1_48;
	cvt.u64.u32 	%rd96, %r98;
	mul.wide.u32 	%rd97, %r98, 8;
	add.s64 	%rd98, %rd4, %rd97;
	ld.local.f64 	%fd246, [%rd98];
	add.s32 	%r77, %r98, %r48;
	mul.wide.u32 	%rd99, %r77, 8;
	add.s64 	%rd100, %rd3, %rd99;
	st.global.f64 	[%rd100], %fd246;
	ld.local.f64 	%fd247, [%rd98+8];
	cvt.u64.u32 	%rd101, %r48;
	add.s64 	%rd102, %rd96, %rd101;
	shl.b64 	%rd103, %rd102, 3;
	add.s64 	%rd104, %rd3, %rd103;
	st.global.f64 	[%rd104+8], %fd247;
	ld.local.f64 	%fd248, [%rd98+16];
	st.global.f64 	[%rd104+16], %fd248;
	ld.local.f64 	%fd249, [%rd98+24];
	st.global.f64 	[%rd104+24], %fd249;
	ld.local.f64 	%fd250, [%rd98+32];
	st.global.f64 	[%rd104+32], %fd250;
	ld.local.f64 	%fd251, [%rd98+40];
	st.global.f64 	[%rd104+40], %fd251;
	ld.local.f64 	%fd252, [%rd98+48];
	st.global.f64 	[%rd104+48], %fd252;
	ld.local.f64 	%fd253, [%rd98+56];
	st.global.f64 	[%rd104+56], %fd253;
	add.s32 	%r98, %r98, 8;
$L__BB1_48:
	setp.eq.s32 	%p34, %r55, 0;
	@%p34 bra 	$L__BB1_54;
	and.b32  	%r58, %r64, 3;
	setp.lt.u32 	%p35, %r55, 4;
	@%p35 bra 	$L__BB1_51;
	cvt.u64.u32 	%rd105, %r98;
	mul.wide.u32 	%rd106, %r98, 8;
	add.s64 	%rd107, %rd4, %rd106;
	ld.local.f64 	%fd254, [%rd107];
	add.s32 	%r78, %r98, %r48;
	mul.wide.u32 	%rd108, %r78, 8;
	add.s64 	%rd109, %rd3, %rd108;
	st.global.f64 	[%rd109], %fd254;
	ld.local.f64 	%fd255, [%rd107+8];
	cvt.u64.u32 	%rd110, %r48;
	add.s64 	%rd111, %rd105, %rd110;
	shl.b64 	%rd112, %rd111, 3;
	add.s64 	%rd113, %rd3, %rd112;
	st.global.f64 	[%rd113+8], %fd255;
	ld.local.f64 	%fd256, [%rd107+16];
	st.global.f64 	[%rd113+16], %fd256;
	ld.local.f64 	%fd257, [%rd107+24];
	st.global.f64 	[%rd113+24], %fd257;
	add.s32 	%r98, %r98, 4;
$L__BB1_51:
	setp.eq.s32 	%p36, %r58, 0;
	@%p36 bra 	$L__BB1_54;
	add.s32 	%r79, %r98, %r48;
	mul.wide.u32 	%rd114, %r79, 8;
	add.s64 	%rd125, %rd3, %rd114;
	mul.wide.u32 	%rd115, %r98, 8;
	add.s64 	%rd124, %rd4, %rd115;
	neg.s32 	%r100, %r58;
$L__BB1_53:
	.pragma "nounroll";
	ld.local.f64 	%fd258, [%rd124];
	st.global.f64 	[%rd125], %fd258;
	add.s64 	%rd125, %rd125, 8;
	add.s64 	%rd124, %rd124, 8;
	add.s32 	%r100, %r100, 1;
	setp.ne.s32 	%p37, %r100, 0;
	@%p37 bra 	$L__BB1_53;
$L__BB1_54:
	ret;

}
	// .globl	_Z3rk4PdS_S_dd
.visible .entry _Z3rk4PdS_S_dd(
	.param .u64 .ptr .align 1 _Z3rk4PdS_S_dd_param_0,
	.param .u64 .ptr .align 1 _Z3rk4PdS_S_dd_param_1,
	.param .u64 .ptr .align 1 _Z3rk4PdS_S_dd_param_2,
	.param .f64 _Z3rk4PdS_S_dd_param_3,
	.param .f64 _Z3rk4PdS_S_dd_param_4
)
{
	.reg .b32 	%r<2>;
	.reg .b64 	%rd<11>;
	.reg .b64 	%fd<7>;

	ld.param.u64 	%rd1, [_Z3rk4PdS_S_dd_param_0];
	ld.param.u64 	%rd2, [_Z3rk4PdS_S_dd_param_1];
	ld.param.u64 	%rd3, [_Z3rk4PdS_S_dd_param_2];
	ld.param.f64 	%fd1, [_Z3rk4PdS_S_dd_param_3];
	ld.param.f64 	%fd2, [_Z3rk4PdS_S_dd_param_4];
	cvta.to.global.u64 	%rd4, %rd3;
	cvta.to.global.u64 	%rd5, %rd2;
	cvta.to.global.u64 	%rd6, %rd1;
	mov.u32 	%r1, %tid.x;
	mul.wide.u32 	%rd7, %r1, 8;
	add.s64 	%rd8, %rd6, %rd7;
	ld.global.f64 	%fd3, [%rd8];
	add.s64 	%rd9, %rd5, %rd7;
	ld.global.f64 	%fd4, [%rd9];
	fma.rn.f64 	%fd5, %fd2, %fd4, %fd3;
	mul.f64 	%fd6, %fd1, %fd5;
	add.s64 	%rd10, %rd4, %rd7;
	st.global.f64 	[%rd10], %fd6;
	ret;

}


// ===== COMPILED SASS (sm_100) =====

	.target	sm_100

	.elftype	@"ET_EXEC"


//--------------------- .note.nv.tkinfo           --------------------------
	.section	.note.nv.tkinfo,"",@"SHT_NOTE"
	.sectionflags	@"SHF_NOTE_NV_TKINFO"
	.tkinfo
        /*0018*/ 	.word	0x00000002
        /*0030*/ 	.string	""
        /*0030*/ 	.string	"ptxas"
        /*0030*/ 	.string	"Cuda compilation tools, release 13.0, V13.0.88"
        /*0030*/ 	.string	"Build cuda_13.0.r13.0/compiler.36424714_0"
        /*0030*/ 	.string	"-arch sm_100 -m 64 "



//--------------------- .note.nv.cuinfo           --------------------------
	.section	.note.nv.cuinfo,"",@"SHT_NOTE"
	.sectionflags	@"SHF_NOTE_NV_CUINFO"
        /*0018*/ 	.short	0x0002
        /*001a*/ 	.short	0x0064
        /*001c*/ 	.short	0x0082
	.zero		2


//--------------------- .nv.info                  --------------------------
	.section	.nv.info,"",@"SHT_CUDA_INFO"
	.align	4


	//----- nvinfo : EIATTR_REGCOUNT
	.align		4
        /*0000*/ 	.byte	0x04, 0x2f
        /*0002*/ 	.short	(.L_1 - .L_0)
	.align		4
.L_0:
        /*0004*/ 	.word	index@(_Z8calcFluxPdS_i)
        /*0008*/ 	.word	0x0000000e


	//----- nvinfo : EIATTR_FRAME_SIZE
	.align		4
.L_1:
        /*000c*/ 	.byte	0x04, 0x11
        /*000e*/ 	.short	(.L_3 - .L_2)
	.align		4
.L_2:
        /*0010*/ 	.word	index@(_Z8calcFluxPdS_i)
        /*0014*/ 	.word	0x00000000


	//----- nvinfo : EIATTR_REGCOUNT
	.align		4
.L_3:
        /*0018*/ 	.byte	0x04, 0x2f
        /*001a*/ 	.short	(.L_5 - .L_4)
	.align		4
.L_4:
        /*001c*/ 	.word	index@(_Z3rhsPdS_S_S_di)
        /*0020*/ 	.word	0x0000001e


	//----- nvinfo : EIATTR_FRAME_SIZE
	.align		4
.L_5:
        /*0024*/ 	.byte	0x04, 0x11
        /*0026*/ 	.short	(.L_7 - .L_6)
	.align		4
.L_6:
        /*0028*/ 	.word	index@(_Z3rhsPdS_S_S_di)
        /*002c*/ 	.word	0x00000010


	//----- nvinfo : EIATTR_REGCOUNT
	.align		4
.L_7:
        /*0030*/ 	.byte	0x04, 0x2f
        /*0032*/ 	.short	(.L_9 - .L_8)
	.align		4
.L_8:
        /*0034*/ 	.word	index@(_Z3rk4PdS_S_dd)
        /*0038*/ 	.word	0x00000010


	//----- nvinfo : EIATTR_FRAME_SIZE
	.align		4
.L_9:
        /*003c*/ 	.byte	0x04, 0x11
        /*003e*/ 	.short	(.L_11 - .L_10)
	.align		4
.L_10:
        /*0040*/ 	.word	index@(_Z3rk4PdS_S_dd)
        /*0044*/ 	.word	0x00000000


	//----- nvinfo : EIATTR_MIN_STACK_SIZE
	.align		4
.L_11:
        /*0048*/ 	.byte	0x04, 0x12
        /*004a*/ 	.short	(.L_13 - .L_12)
	.align		4
.L_12:
        /*004c*/ 	.word	index@(_Z3rk4PdS_S_dd)
        /*0050*/ 	.word	0x00000000


	//----- nvinfo : EIATTR_MIN_STACK_SIZE
	.align		4
.L_13:
        /*0054*/ 	.byte	0x04, 0x12
        /*0056*/ 	.short	(.L_15 - .L_14)
	.align		4
.L_14:
        /*0058*/ 	.word	index@(_Z3rhsPdS_S_S_di)
        /*005c*/ 	.word	0x00000010


	//----- nvinfo : EIATTR_MIN_STACK_SIZE
	.align		4
.L_15:
        /*0060*/ 	.byte	0x04, 0x12
        /*0062*/ 	.short	(.L_17 - .L_16)
	.align		4
.L_16:
        /*0064*/ 	.word	index@(_Z8calcFluxPdS_i)
        /*0068*/ 	.word	0x00000000
.L_17:


//--------------------- .nv.compat                --------------------------
	.section	.nv.compat,"",@"SHT_CUDA_COMPAT_INFO"
	.align	4
        /*0000*/ 	.byte	0x02, 0x09, 0x00, 0x00, 0x02, 0x02, 0x01, 0x00, 0x02, 0x05, 0x05, 0x00, 0x03, 0x07, 0x01, 0x01
        /*0010*/ 	.byte	0x02, 0x03, 0x00, 0x00, 0x02, 0x06, 0x01, 0x00, 0x04, 0x0b, 0x08, 0x00, 0x01, 0x00, 0x00, 0x00
        /*0020*/ 	.byte	0x00, 0x00, 0x00, 0x00


//--------------------- .nv.info._Z3rk4PdS_S_dd   --------------------------
	.section	.nv.info._Z3rk4PdS_S_dd,"",@"SHT_CUDA_INFO"
	.sectionflags	@""
	.align	4


	//----- nvinfo : EIATTR_CUDA_API_VERSION
	.align		4
        /*0000*/ 	.byte	0x04, 0x37
        /*0002*/ 	.short	(.L_19 - .L_18)
.L_18:
        /*0004*/ 	.word	0x00000082


	//----- nvinfo : EIATTR_KPARAM_INFO
	.align		4
.L_19:
        /*0008*/ 	.byte	0x04, 0x17
        /*000a*/ 	.short	(.L_21 - .L_20)
.L_20:
        /*000c*/ 	.word	0x00000000
        /*0010*/ 	.short	0x0004
        /*0012*/ 	.short	0x0020
        /*0014*/ 	.byte	0x00, 0xf0, 0x21, 0x00


	//----- nvinfo : EIATTR_KPARAM_INFO
	.align		4
.L_21:
        /*0018*/ 	.byte	0x04, 0x17
        /*001a*/ 	.short	(.L_23 - .L_22)
.L_22:
        /*001c*/ 	.word	0x00000000
        /*0020*/ 	.short	0x0003
        /*0022*/ 	.short	0x0018
        /*0024*/ 	.byte	0x00, 0xf0, 0x21, 0x00


	//----- nvinfo : EIATTR_KPARAM_INFO
	.align		4
.L_23:
        /*0028*/ 	.byte	0x04, 0x17
        /*002a*/ 	.short	(.L_25 - .L_24)
.L_24:
        /*002c*/ 	.word	0x00000000
        /*0030*/ 	.short	0x0002
        /*0032*/ 	.short	0x0010
        /*0034*/ 	.byte	0x00, 0xf5, 0x21, 0x00


	//----- nvinfo : EIATTR_KPARAM_INFO
	.align		4
.L_25:
        /*0038*/ 	.byte	0x04, 0x17
        /*003a*/ 	.short	(.L_27 - .L_26)
.L_26:
        /*003c*/ 	.word	0x00000000
        /*0040*/ 	.short	0x0001
        /*0042*/ 	.short	0x0008
        /*0044*/ 	.byte	0x00, 0xf5, 0x21, 0x00


	//----- nvinfo : EIATTR_KPARAM_INFO
	.align		4
.L_27:
        /*0048*/ 	.byte	0x04, 0x17
        /*004a*/ 	.short	(.L_29 - .L_28)
.L_28:
        /*004c*/ 	.word	0x00000000
        /*0050*/ 	.short	0x0000
        /*0052*/ 	.short	0x0000
        /*0054*/ 	.byte	0x00, 0xf5, 0x21, 0x00


	//----- nvinfo : EIATTR_SPARSE_MMA_MASK
	.align		4
.L_29:
        /*0058*/ 	.byte	0x03, 0x50
        /*005a*/ 	.short	0x0000


	//----- nvinfo : EIATTR_MAXREG_COUNT
	.align		4
        /*005c*/ 	.byte	0x03, 0x1b
        /*005e*/ 	.short	0x00ff


	//----- nvinfo : EIATTR_MERCURY_ISA_VERSION
	.align		4
        /*0060*/ 	.byte	0x03, 0x5f
        /*0062*/ 	.short	0x0101


	//----- nvinfo : EIATTR_VRC_CTA_INIT_COUNT
	.align		4
        /*0064*/ 	.byte	0x02, 0x4a
	.zero		1
	.zero		1


	//----- nvinfo : EIATTR_EXIT_INSTR_OFFSETS
	.align		4
        /*0068*/ 	.byte	0x04, 0x1c
        /*006a*/ 	.short	(.L_31 - .L_30)


	//   ....[0]....
.L_30:
        /*006c*/ 	.word	0x00000100


	//----- nvinfo : EIATTR_CBANK_PARAM_SIZE
	.align		4
.L_31:
        /*0070*/ 	.byte	0x03, 0x19
        /*0072*/ 	.short	0x0028


	//----- nvinfo : EIATTR_PARAM_CBANK
	.align		4
        /*0074*/ 	.byte	0x04, 0x0a
        /*0076*/ 	.short	(.L_33 - .L_32)
	.align		4
.L_32:
        /*0078*/ 	.word	index@(.nv.constant0._Z3rk4PdS_S_dd)
        /*007c*/ 	.short	0x0380
        /*007e*/ 	.short	0x0028


	//----- nvinfo : EIATTR_SW_WAR
	.align		4
.L_33:
        /*0080*/ 	.byte	0x04, 0x36
        /*0082*/ 	.short	(.L_35 - .L_34)
.L_34:
        /*0084*/ 	.word	0x00000008
.L_35:


//--------------------- .nv.info._Z3rhsPdS_S_S_di --------------------------
	.section	.nv.info._Z3rhsPdS_S_S_di,"",@"SHT_CUDA_INFO"
	.sectionflags	@""
	.align	4


	//----- nvinfo : EIATTR_CUDA_API_VERSION
	.align		4
        /*0000*/ 	.byte	0x04, 0x37
        /*0002*/ 	.short	(.L_37 - .L_36)
.L_36:
        /*0004*/ 	.word	0x00000082


	//----- nvinfo : EIATTR_KPARAM_INFO
	.align		4
.L_37:
        /*0008*/ 	.byte	0x04, 0x17
        /*000a*/ 	.short	(.L_39 - .L_38)
.L_38:
        /*000c*/ 	.word	0x00000000
        /*0010*/ 	.short	0x0005
        /*0012*/ 	.short	0x0028
        /*0014*/ 	.byte	0x00, 0xf0, 0x11, 0x00


	//----- nvinfo : EIATTR_KPARAM_INFO
	.align		4
.L_39:
        /*0018*/ 	.byte	0x04, 0x17
        /*001a*/ 	.short	(.L_41 - .L_40)
.L_40:
        /*001c*/ 	.word	0x00000000
        /*0020*/ 	.short	0x0004
        /*0022*/ 	.short	0x0020
        /*0024*/ 	.byte	0x00, 0xf0, 0x21, 0x00


	//----- nvinfo : EIATTR_KPARAM_INFO
	.align		4
.L_41:
        /*0028*/ 	.byte	0x04, 0x17
        /*002a*/ 	.short	(.L_43 - .L_42)
.L_42:
        /*002c*/ 	.word	0x00000000
        /*0030*/ 	.short	0x0003
        /*0032*/ 	.short	0x0018
        /*0034*/ 	.byte	0x00, 0xf5, 0x21, 0x00


	//----- nvinfo : EIATTR_KPARAM_INFO
	.align		4
.L_43:
        /*0038*/ 	.byte	0x04, 0x17
        /*003a*/ 	.short	(.L_45 - .L_44)
.L_44:
        /*003c*/ 	.word	0x00000000
        /*0040*/ 	.short	0x0002
        /*0042*/ 	.short	0x0010
        /*0044*/ 	.byte	0x00, 0xf5, 0x21, 0x00


	//----- nvinfo : EIATTR_KPARAM_INFO
	.align		4
.L_45:
        /*0048*/ 	.byte	0x04, 0x17
        /*004a*/ 	.short	(.L_47 - .L_46)
.L_46:
        /*004c*/ 	.word	0x00000000
        /*0050*/ 	.short	0x0001
        /*0052*/ 	.short	0x0008
        /*0054*/ 	.byte	0x00, 0xf5, 0x21, 0x00


	//----- nvinfo : EIATTR_KPARAM_INFO
	.align		4
.L_47:
        /*0058*/ 	.byte	0x04, 0x17
        /*005a*/ 	.short	(.L_49 - .L_48)
.L_48:
        /*005c*/ 	.word	0x00000000
        /*0060*/ 	.short	0x0000
        /*0062*/ 	.short	0x0000
        /*0064*/ 	.byte	0x00, 0xf5, 0x21, 0x00


	//----- nvinfo : EIATTR_SPARSE_MMA_MASK
	.align		4
.L_49:
        /*0068*/ 	.byte	0x03, 0x50
        /*006a*/ 	.short	0x0000


	//----- nvinfo : EIATTR_MAXREG_COUNT
	.align		4
        /*006c*/ 	.byte	0x03, 0x1b
        /*006e*/ 	.short	0x00ff


	//----- nvinfo : EIATTR_MERCURY_ISA_VERSION
	.align		4
        /*0070*/ 	.byte	0x03, 0x5f
        /*0072*/ 	.short	0x0101


	//----- nvinfo : EIATTR_VRC_CTA_INIT_COUNT
	.align		4
        /*0074*/ 	.byte	0x02, 0x4a
	.zero		1
	.zero		1


	//----- nvinfo : EIATTR_EXIT_INSTR_OFFSETS
	.align		4
        /*0078*/ 	.byte	0x04, 0x1c
        /*007a*/ 	.short	(.L_51 - .L_50)


	//   ....[0]....
.L_50:
        /*007c*/ 	.word	0x00001b00


	//   ....[1]....
        /*0080*/ 	.word	0x00001de0


	//   ....[2]....
        /*0084*/ 	.word	0x00001f90


	//   ....[3]....
        /*0088*/ 	.word	0x000020e0


	//   ....[4]....
        /*008c*/ 	.word	0x000021c0


	//----- nvinfo : EIATTR_CBANK_PARAM_SIZE
	.align		4
.L_51:
        /*0090*/ 	.byte	0x03, 0x19
        /*0092*/ 	.short	0x002c


	//----- nvinfo : EIATTR_PARAM_CBANK
	.align		4
        /*0094*/ 	.byte	0x04, 0x0a
        /*0096*/ 	.short	(.L_53 - .L_52)
	.align		4
.L_52:
        /*0098*/ 	.word	index@(.nv.constant0._Z3rhsPdS_S_S_di)
        /*009c*/ 	.short	0x0380
        /*009e*/ 	.short	0x002c


	//----- nvinfo : EIATTR_SW_WAR
	.align		4
.L_53:
        /*00a0*/ 	.byte	0x04, 0x36
        /*00a2*/ 	.short	(.L_55 - .L_54)
.L_54:
        /*00a4*/ 	.word	0x00000008
.L_55:


//--------------------- .nv.info._Z8calcFluxPdS_i --------------------------
	.section	.nv.info._Z8calcFluxPdS_i,"",@"SHT_CUDA_INFO"
	.sectionflags	@""
	.align	4


	//----- nvinfo : EIATTR_CUDA_API_VERSION
	.align		4
        /*0000*/ 	.byte	0x04, 0x37
        /*0002*/ 	.short	(.L_57 - .L_56)
.L_56:
        /*0004*/ 	.word	0x00000082


	//----- nvinfo : EIATTR_KPARAM_INFO
	.align		4
.L_57:
        /*0008*/ 	.byte	0x04, 0x17
        /*000a*/ 	.short	(.L_59 - .L_58)
.L_58:
        /*000c*/ 	.word	0x00000000
        /*0010*/ 	.short	0x0002
        /*0012*/ 	.short	0x0010
        /*0014*/ 	.byte	0x00, 0xf0, 0x11, 0x00


	//----- nvinfo : EIATTR_KPARAM_INFO
	.align		4
.L_59:
        /*0018*/ 	.byte	0x04, 0x17
        /*001a*/ 	.short	(.L_61 - .L_60)
.L_60:
        /*001c*/ 	.word	0x00000000
        /*0020*/ 	.short	0x0001
        /*0022*/ 	.short	0x0008
        /*0024*/ 	.byte	0x00, 0xf5, 0x21, 0x00


	//----- nvinfo : EIATTR_KPARAM_INFO
	.align		4
.L_61:
        /*0028*/ 	.byte	0x04, 0x17
        /*002a*/ 	.short	(.L_63 - .L_62)
.L_62:
        /*002c*/ 	.word	0x00000000
        /*0030*/ 	.short	0x0000
        /*0032*/ 	.short	0x0000
        /*0034*/ 	.byte	0x00, 0xf5, 0x21, 0x00


	//----- nvinfo : EIATTR_SPARSE_MMA_MASK
	.align		4
.L_63:
        /*0038*/ 	.byte	0x03, 0x50
        /*003a*/ 	.short	0x0000


	//----- nvinfo : EIATTR_MAXREG_COUNT
	.align		4
        /*003c*/ 	.byte	0x03, 0x1b
        /*003e*/ 	.short	0x00ff


	//----- nvinfo : EIATTR_MERCURY_ISA_VERSION
	.align		4
        /*0040*/ 	.byte	0x03, 0x5f
        /*0042*/ 	.short	0x0101


	//----- nvinfo : EIATTR_VRC_CTA_INIT_COUNT
	.align		4
        /*0044*/ 	.byte	0x02, 0x4a
	.zero		1
	.zero		1


	//----- nvinfo : EIATTR_EXIT_INSTR_OFFSETS
	.align		4
        /*0048*/ 	.byte	0x04, 0x1c
        /*004a*/ 	.short	(.L_65 - .L_64)


	//   ....[0]....
.L_64:
        /*004c*/ 	.word	0x000000e0


	//----- nvinfo : EIATTR_CBANK_PARAM_SIZE
	.align		4
.L_65:
        /*0050*/ 	.byte	0x03, 0x19
        /*0052*/ 	.short	0x0014


	//----- nvinfo : EIATTR_PARAM_CBANK
	.align		4
        /*0054*/ 	.byte	0x04, 0x0a
        /*0056*/ 	.short	(.L_67 - .L_66)
	.align		4
.L_66:
        /*0058*/ 	.word	index@(.nv.constant0._Z8calcFluxPdS_i)
        /*005c*/ 	.short	0x0380
        /*005e*/ 	.short	0x0014


	//----- nvinfo : EIATTR_SW_WAR
	.align		4
.L_67:
        /*0060*/ 	.byte	0x04, 0x36
        /*0062*/ 	.short	(.L_69 - .L_68)
.L_68:
        /*0064*/ 	.word	0x00000008
.L_69:


//--------------------- .nv.callgraph             --------------------------
	.section	.nv.callgraph,"",@"SHT_CUDA_CALLGRAPH"
	.align	4
	.sectionentsize	8
	.align		4
        /*0000*/ 	.word	0x00000000
	.align		4
        /*0004*/ 	.word	0xffffffff
	.align		4
        /*0008*/ 	.word	0x00000000
	.align		4
        /*000c*/ 	.word	0xfffffffe
	.align		4
        /*0010*/ 	.word	0x00000000
	.align		4
        /*0014*/ 	.word	0xfffffffd
	.align		4
        /*0018*/ 	.word	0x00000000
	.align		4
        /*001c*/ 	.word	0xfffffffc


//--------------------- .text._Z3rk4PdS_S_dd      --------------------------
	.section	.text._Z3rk4PdS_S_dd,"ax",@progbits
	.align	128
        .global         _Z3rk4PdS_S_dd
        .type           _Z3rk4PdS_S_dd,@function
        .size           _Z3rk4PdS_S_dd,(.L_x_26 - _Z3rk4PdS_S_dd)
        .other          _Z3rk4PdS_S_dd,@"STO_CUDA_ENTRY STV_DEFAULT"
_Z3rk4PdS_S_dd:
.text._Z3rk4PdS_S_dd:
[----:B------:R-:W-:Y:S01]  /*0000*/  LDC R1, c[0x0][0x37c] ;  /* 0x0000df00ff017b82 */ /* 0x000fe20000000800 */
[----:B------:R-:W0:Y:S07]  /*0010*/  S2R R13, SR_TID.X ;  /* 0x00000000000d7919 */ /* 0x000e2e0000002100 */
[----:B------:R-:W0:Y:S01]  /*0020*/  LDC.64 R2, c[0x0][0x380] ;  /* 0x0000e000ff027b82 */ /* 0x000e220000000a00 */
[----:B------:R-:W1:Y:S01]  /*0030*/  LDCU.64 UR4, c[0x0][0x358] ;  /* 0x00006b00ff0477ac */ /* 0x000e620008000a00 */
[----:B------:R-:W2:Y:S06]  /*0040*/  LDCU.64 UR6, c[0x0][0x3a0] ;  /* 0x00007400ff0677ac */ /* 0x000eac0008000a00 */
[----:B------:R-:W3:Y:S08]  /*0050*/  LDC.64 R4, c[0x0][0x388] ;  /* 0x0000e200ff047b82 */ /* 0x000ef00000000a00 */
[----:B------:R-:W4:Y:S08]  /*0060*/  LDC.64 R8, c[0x0][0x398] ;  /* 0x0000e600ff087b82 */ /* 0x000f300000000a00 */
[----:B------:R-:W5:Y:S01]  /*0070*/  LDC.64 R10, c[0x0][0x390] ;  /* 0x0000e400ff0a7b82 */ /* 0x000f620000000a00 */
[----:B0-----:R-:W-:-:S04]  /*0080*/  IMAD.WIDE.U32 R2, R13, 0x8, R2 ;  /* 0x000000080d027825 */ /* 0x001fc800078e0002 */
[----:B---3--:R-:W-:Y:S02]  /*0090*/  IMAD.WIDE.U32 R4, R13, 0x8, R4 ;  /* 0x000000080d047825 */ /* 0x008fe400078e0004 */
[----:B-1----:R-:W2:Y:S04]  /*00a0*/  LDG.E.64 R2, desc[UR4][R2.64] ;  /* 0x0000000402027981 */ /* 0x002ea8000c1e1b00 */
[----:B------:R-:W2:Y:S02]  /*00b0*/  LDG.E.64 R4, desc[UR4][R4.64] ;  /* 0x0000000404047981 */ /* 0x000ea4000c1e1b00 */
[----:B--2---:R-:W-:-:S08]  /*00c0*/  DFMA R6, R4, UR6, R2 ;  /* 0x0000000604067c2b */ /* 0x004fd00008000002 */
[----:B----4-:R-:W-:Y:S01]  /*00d0*/  DMUL R6, R6, R8 ;  /* 0x0000000806067228 */ /* 0x010fe20000000000 */
[----:B-----5:R-:W-:-:S06]  /*00e0*/  IMAD.WIDE.U32 R8, R13, 0x8, R10 ;  /* 0x000000080d087825 */ /* 0x020fcc00078e000a */
[----:B------:R-:W-:Y:S01]  /*00f0*/  STG.E.64 desc[UR4][R8.64], R6 ;  /* 0x0000000608007986 */ /* 0x000fe2000c101b04 */
[----:B------:R-:W-:Y:S05]  /*0100*/  EXIT ;  /* 0x000000000000794d */ /* 0x000fea0003800000 */
.L_x_0:
[----:B------:R-:W-:-:S00]  /*0110*/  BRA `(.L_x_0) ;  /* 0xfffffffc00fc7947 */ /* 0x000fc0000383ffff */
[----:B------:R-:W-:-:S00]  /*0120*/  NOP ;  /* 0x0000000000007918 */ /* 0x000fc00000000000 */
        /* <DEDUP_REMOVED lines=13> */
.L_x_26:


//--------------------- .text._Z3rhsPdS_S_S_di    --------------------------
	.section	.text._Z3rhsPdS_S_S_di,"ax",@progbits
	.align	128
        .global         _Z3rhsPdS_S_S_di
        .type           _Z3rhsPdS_S_S_di,@function
        .size           _Z3rhsPdS_S_S_di,(.L_x_27 - _Z3rhsPdS_S_S_di)
        .other          _Z3rhsPdS_S_S_di,@"STO_CUDA_ENTRY STV_DEFAULT"
_Z3rhsPdS_S_S_di:
.text._Z3rhsPdS_S_S_di:
[----:B------:R-:W0:Y:S08]  /*0000*/  LDC R1, c[0x0][0x37c] ;  /* 0x0000df00ff017b82 */ /* 0x000e300000000800 */
[----:B------:R-:W1:Y:S01]  /*0010*/  LDC R0, c[0x0][0x3a8] ;  /* 0x0000ea00ff007b82 */ /* 0x000e620000000800 */
[----:B------:R-:W2:Y:S01]  /*0020*/  S2R R2, SR_TID.X ;  /* 0x0000000000027919 */ /* 0x000ea20000002100 */
[----:B------:R-:W3:Y:S01]  /*0030*/  LDCU.64 UR6, c[0x0][0x358] ;  /* 0x00006b00ff0677ac */ /* 0x000ee20008000a00 */
[----:B0-----:R-:W-:Y:S01]  /*0040*/  VIADD R1, R1, 0xfffffff0 ;  /* 0xfffffff001017836 */ /* 0x001fe20000000000 */
[----:B-1----:R-:W-:-:S13]  /*0050*/  ISETP.GE.AND P0, PT, R0, 0x1, PT ;  /* 0x000000010000780c */ /* 0x002fda0003f06270 */
[----:B--23--:R-:W-:Y:S05]  /*0060*/  @!P0 BRA `(.L_x_1) ;  /* 0x0000000c00948947 */ /* 0x00cfea0003800000 */
[C---:B------:R-:W-:Y:S01]  /*0070*/  ISETP.GE.U32.AND P0, PT, R0.reuse, 0x10, PT ;  /* 0x000000100000780c */ /* 0x040fe20003f06070 */
[----:B------:R-:W-:Y:S01]  /*0080*/  IMAD.MOV.U32 R4, RZ, RZ, RZ ;  /* 0x000000ffff047224 */ /* 0x000fe200078e00ff */
[----:B------:R-:W-:-:S04]  /*0090*/  LOP3.LUT R3, R0, 0xf, RZ, 0xc0, !PT ;  /* 0x0000000f00037812 */ /* 0x000fc800078ec0ff */
[----:B------:R-:W-:-:S07]  /*00a0*/  ISETP.NE.AND P1, PT, R3, RZ, PT ;  /* 0x000000ff0300720c */ /* 0x000fce0003f25270 */
[----:B------:R-:W-:Y:S06]  /*00b0*/  @!P0 BRA `(.L_x_2) ;  /* 0x0000000000388947 */ /* 0x000fec0003800000 */
[----:B------:R-:W-:Y:S01]  /*00c0*/  LOP3.LUT R4, R0, 0x7ffffff0, RZ, 0xc0, !PT ;  /* 0x7ffffff000047812 */ /* 0x000fe200078ec0ff */
[----:B------:R-:W-:-:S07]  /*00d0*/  IMAD.MOV.U32 R5, RZ, RZ, RZ ;  /* 0x000000ffff057224 */ /* 0x000fce00078e00ff */
.L_x_3:
[C---:B0-----:R-:W-:Y:S02]  /*00e0*/  IMAD R6, R5.reuse, 0x8, R1 ;  /* 0x0000000805067824 */ /* 0x041fe400078e0201 */
[----:B------:R-:W-:-:S03]  /*00f0*/  VIADD R5, R5, 0x10 ;  /* 0x0000001005057836 */ /* 0x000fc60000000000 */
[----:B------:R0:W-:Y:S02]  /*0100*/  STL.128 [R6], RZ ;  /* 0x000000ff06007387 */ /* 0x0001e40000100c00 */
[----:B------:R-:W-:Y:S02]  /*0110*/  ISETP.NE.AND P0, PT, R5, R4, PT ;  /* 0x000000040500720c */ /* 0x000fe40003f05270 */
[----:B------:R0:W-:Y:S04]  /*0120*/  STL.128 [R6+0x10], RZ ;  /* 0x000010ff06007387 */ /* 0x0001e80000100c00 */
[----:B------:R0:W-:Y:S04]  /*0130*/  STL.128 [R6+0x20], RZ ;  /* 0x000020ff06007387 */ /* 0x0001e80000100c00 */
[----:B------:R0:W-:Y:S04]  /*0140*/  STL.128 [R6+0x30], RZ ;  /* 0x000030ff06007387 */ /* 0x0001e80000100c00 */
[----:B------:R0:W-:Y:S04]  /*0150*/  STL.128 [R6+0x40], RZ ;  /* 0x000040ff06007387 */ /* 0x0001e80000100c00 */
[----:B------:R0:W-:Y:S04]  /*0160*/  STL.128 [R6+0x50], RZ ;  /* 0x000050ff06007387 */ /* 0x0001e80000100c00 */
[----:B------:R0:W-:Y:S04]  /*0170*/  STL.128 [R6+0x60], RZ ;  /* 0x000060ff06007387 */ /* 0x0001e80000100c00 */
[----:B------:R0:W-:Y:S01]  /*0180*/  STL.128 [R6+0x70], RZ ;  /* 0x000070ff06007387 */ /* 0x0001e20000100c00 */
[----:B------:R-:W-:Y:S05]  /*0190*/  @P0 BRA `(.L_x_3) ;  /* 0xfffffffc00d00947 */ /* 0x000fea000383ffff */
.L_x_2:
[----:B------:R-:W-:Y:S05]  /*01a0*/  @!P1 BRA `(.L_x_4) ;  /* 0x0000000000809947 */ /* 0x000fea0003800000 */
[----:B------:R-:W-:Y:S02]  /*01b0*/  ISETP.GE.U32.AND P0, PT, R3, 0x8, PT ;  /* 0x000000080300780c */ /* 0x000fe40003f06070 */
[----:B0-----:R-:W-:-:S04]  /*01c0*/  LOP3.LUT R6, R0, 0x7, RZ, 0xc0, !PT ;  /* 0x0000000700067812 */ /* 0x001fc800078ec0ff */
[----:B------:R-:W-:-:S07]  /*01d0*/  ISETP.NE.AND P1, PT, R6, RZ, PT ;  /* 0x000000ff0600720c */ /* 0x000fce0003f25270 */
[----:B------:R-:W-:Y:S06]  /*01e0*/  @!P0 BRA `(.L_x_5) ;  /* 0x0000000000288947 */ /* 0x000fec0003800000 */
[C---:B------:R-:W-:Y:S01]  /*01f0*/  IMAD R5, R4.reuse, 0x8, R1 ;  /* 0x0000000804057824 */ /* 0x040fe200078e0201 */
[----:B------:R-:W-:-:S04]  /*0200*/  IADD3 R4, PT, PT, R4, 0x8, RZ ;  /* 0x0000000804047810 */ /* 0x000fc80007ffe0ff */
[----:B------:R0:W-:Y:S04]  /*0210*/  STL.64 [R5], RZ ;  /* 0x000000ff05007387 */ /* 0x0001e80000100a00 */
[----:B------:R0:W-:Y:S04]  /*0220*/  STL.64 [R5+0x8], RZ ;  /* 0x000008ff05007387 */ /* 0x0001e80000100a00 */
[----:B------:R0:W-:Y:S04]  /*0230*/  STL.64 [R5+0x10], RZ ;  /* 0x000010ff05007387 */ /* 0x0001e80000100a00 */
[----:B------:R0:W-:Y:S04]  /*0240*/  STL.64 [R5+0x18], RZ ;  /* 0x000018ff05007387 */ /* 0x0001e80000100a00 */
[----:B------:R0:W-:Y:S04]  /*0250*/  STL.64 [R5+0x20], RZ ;  /* 0x000020ff05007387 */ /* 0x0001e80000100a00 */
[----:B------:R0:W-:Y:S04]  /*0260*/  STL.64 [R5+0x28], RZ ;  /* 0x000028ff05007387 */ /* 0x0001e80000100a00 */
[----:B------:R0:W-:Y:S04]  /*0270*/  STL.64 [R5+0x30], RZ ;  /* 0x000030ff05007387 */ /* 0x0001e80000100a00 */
[----:B------:R0:W-:Y:S02]  /*0280*/  STL.64 [R5+0x38], RZ ;  /* 0x000038ff05007387 */ /* 0x0001e40000100a00 */
.L_x_5:
[----:B------:R-:W-:Y:S05]  /*0290*/  @!P1 BRA `(.L_x_4) ;  /* 0x0000000000449947 */ /* 0x000fea0003800000 */
[----:B------:R-:W-:Y:S02]  /*02a0*/  ISETP.GE.U32.AND P0, PT, R6, 0x4, PT ;  /* 0x000000040600780c */ /* 0x000fe40003f06070 */
[----:B0-----:R-:W-:-:S04]  /*02b0*/  LOP3.LUT R5, R0, 0x3, RZ, 0xc0, !PT ;  /* 0x0000000300057812 */ /* 0x001fc800078ec0ff */
[----:B------:R-:W-:-:S07]  /*02c0*/  ISETP.NE.AND P1, PT, R5, RZ, PT ;  /* 0x000000ff0500720c */ /* 0x000fce0003f25270 */
[C---:B------:R-:W-:Y:S02]  /*02d0*/  @P0 IMAD R6, R4.reuse, 0x8, R1 ;  /* 0x0000000804060824 */ /* 0x040fe400078e0201 */
[----:B------:R-:W-:-:S03]  /*02e0*/  @P0 VIADD R4, R4, 0x4 ;  /* 0x0000000404040836 */ /* 0x000fc60000000000 */
[----:B------:R1:W-:Y:S04]  /*02f0*/  @P0 STL.64 [R6], RZ ;  /* 0x000000ff06000387 */ /* 0x0003e80000100a00 */
[----:B------:R1:W-:Y:S04]  /*0300*/  @P0 STL.64 [R6+0x8], RZ ;  /* 0x000008ff06000387 */ /* 0x0003e80000100a00 */
[----:B------:R1:W-:Y:S04]  /*0310*/  @P0 STL.64 [R6+0x10], RZ ;  /* 0x000010ff06000387 */ /* 0x0003e80000100a00 */
[----:B------:R1:W-:Y:S01]  /*0320*/  @P0 STL.64 [R6+0x18], RZ ;  /* 0x000018ff06000387 */ /* 0x0003e20000100a00 */
[----:B------:R-:W-:Y:S05]  /*0330*/  @!P1 BRA `(.L_x_4) ;  /* 0x00000000001c9947 */ /* 0x000fea0003800000 */
[----:B------:R-:W-:-:S05]  /*0340*/  UMOV UR4, URZ ;  /* 0x000000ff00047c82 */ /* 0x000fca0008000000 */
.L_x_6:
[C---:B-1----:R-:W-:Y:S01]  /*0350*/  IMAD R6, R4.reuse, 0x8, R1 ;  /* 0x0000000804067824 */ /* 0x042fe200078e0201 */
[----:B------:R-:W-:Y:S01]  /*0360*/  UIADD3 UR4, UPT, UPT, UR4, 0x1, URZ ;  /* 0x0000000104047890 */ /* 0x000fe2000fffe0ff */
[----:B------:R-:W-:-:S03]  /*0370*/  VIADD R4, R4, 0x1 ;  /* 0x0000000104047836 */ /* 0x000fc60000000000 */
[----:B------:R2:W-:Y:S02]  /*0380*/  STL.64 [R6], RZ ;  /* 0x000000ff06007387 */ /* 0x0005e40000100a00 */
[----:B------:R-:W-:-:S13]  /*0390*/  ISETP.NE.AND P0, PT, R5, UR4, PT ;  /* 0x0000000405007c0c */ /* 0x000fda000bf05270 */
[----:B--2---:R-:W-:Y:S05]  /*03a0*/  @P0 BRA `(.L_x_6) ;  /* 0xfffffffc00e80947 */ /* 0x004fea000383ffff */
.L_x_4:
[----:B------:R-:W2:Y:S01]  /*03b0*/  LDCU.64 UR4, c[0x0][0x380] ;  /* 0x00007000ff0477ac */ /* 0x000ea20008000a00 */
[----:B0-----:R-:W-:Y:S01]  /*03c0*/  VIADD R5, R3, 0xffffffff ;  /* 0xffffffff03057836 */ /* 0x001fe20000000000 */
[----:B------:R-:W-:Y:S01]  /*03d0*/  LOP3.LUT R4, R0, 0x7, RZ, 0xc0, !PT ;  /* 0x0000000700047812 */ /* 0x000fe200078ec0ff */
[----:B------:R-:W-:-:S03]  /*03e0*/  IMAD.MOV.U32 R7, RZ, RZ, RZ ;  /* 0x000000ffff077224 */ /* 0x000fc600078e00ff */
[----:B------:R-:W-:Y:S02]  /*03f0*/  ISETP.GE.U32.AND P0, PT, R5, 0x7, PT ;  /* 0x000000070500780c */ /* 0x000fe40003f06070 */
[----:B-1----:R-:W-:Y:S02]  /*0400*/  IADD3 R6, PT, PT, R4, -0x1, RZ ;  /* 0xffffffff04067810 */ /* 0x002fe40007ffe0ff */
[----:B------:R-:W-:Y:S02]  /*0410*/  LOP3.LUT R5, R0, 0x7ffffff0, RZ, 0xc0, !PT ;  /* 0x7ffffff000057812 */ /* 0x000fe400078ec0ff */
[----:B------:R-:W-:Y:S02]  /*0420*/  ISETP.GE.U32.AND P1, PT, R6, 0x3, PT ;  /* 0x000000030600780c */ /* 0x000fe40003f26070 */
[----:B------:R-:W-:Y:S01]  /*0430*/  LOP3.LUT R6, R0, 0x3, RZ, 0xc0, !PT ;  /* 0x0000000300067812 */ /* 0x000fe200078ec0ff */
[----:B------:R-:W-:Y:S01]  /*0440*/  IMAD.MOV R22, RZ, RZ, -R5 ;  /* 0x000000ffff167224 */ /* 0x000fe200078e0a05 */
[----:B--2---:R-:W-:-:S04]  /*0450*/  UIADD3 UR4, UP0, UPT, UR4, 0x40, URZ ;  /* 0x0000004004047890 */ /* 0x004fc8000ff1e0ff */
[----:B------:R-:W-:-:S12]  /*0460*/  UIADD3.X UR5, UPT, UPT, URZ, UR5, URZ, UP0, !UPT ;  /* 0x00000005ff057290 */ /* 0x000fd800087fe4ff */
.L_x_12:
[C---:B0-----:R-:W-:Y:S01]  /*0470*/  IMAD R23, R7.reuse, 0x8, R1 ;  /* 0x0000000807177824 */ /* 0x041fe200078e0201 */
[----:B------:R-:W0:Y:S04]  /*0480*/  LDC R0, c[0x0][0x3a8] ;  /* 0x0000ea00ff007b82 */ /* 0x000e280000000800 */
[----:B------:R1:W5:Y:S01]  /*0490*/  LDL.64 R8, [R23] ;  /* 0x0000000017087983 */ /* 0x0003620000100a00 */
[----:B------:R-:W-:Y:S01]  /*04a0*/  IMAD.MOV.U32 R24, RZ, RZ, RZ ;  /* 0x000000ffff187224 */ /* 0x000fe200078e00ff */
[----:B0-----:R-:W-:Y:S01]  /*04b0*/  ISETP.GE.U32.AND P3, PT, R0, 0x10, PT ;  /* 0x000000100000780c */ /* 0x001fe20003f66070 */
[C---:B------:R-:W-:Y:S02]  /*04c0*/  IMAD R25, R7.reuse, R0, RZ ;  /* 0x0000000007197224 */ /* 0x040fe400078e02ff */
[----:B------:R-:W-:-:S05]  /*04d0*/  VIADD R7, R7, 0x1 ;  /* 0x0000000107077836 */ /* 0x000fca0000000000 */
[----:B------:R-:W-:-:S05]  /*04e0*/  ISETP.NE.AND P2, PT, R7, R0, PT ;  /* 0x000000000700720c */ /* 0x000fca0003f45270 */
[----:B-1----:R-:W-:Y:S08]  /*04f0*/  @!P3 BRA `(.L_x_7) ;  /* 0x000000040008b947 */ /* 0x002ff00003800000 */
[----:B------:R-:W0:Y:S01]  /*0500*/  LDC.64 R10, c[0x0][0x390] ;  /* 0x0000e400ff0a7b82 */ /* 0x000e220000000a00 */
[----:B------:R-:W-:Y:S01]  /*0510*/  MOV R18, UR4 ;  /* 0x0000000400127c02 */ /* 0x000fe20008000f00 */
[----:B------:R-:W-:Y:S02]  /*0520*/  IMAD.U32 R13, RZ, RZ, UR5 ;  /* 0x00000005ff0d7e24 */ /* 0x000fe4000f8e00ff */
[----:B------:R-:W-:Y:S02]  /*0530*/  IMAD.MOV.U32 R24, RZ, RZ, R22 ;  /* 0x000000ffff187224 */ /* 0x000fe400078e0016 */
[----:B0-----:R-:W-:-:S03]  /*0540*/  IMAD.WIDE.U32 R10, R25, 0x8, R10 ;  /* 0x00000008190a7825 */ /* 0x001fc600078e000a */
[----:B------:R-:W-:-:S05]  /*0550*/  IADD3 R19, P3, PT, R10, 0x40, RZ ;  /* 0x000000400a137810 */ /* 0x000fca0007f7e0ff */
[----:B------:R-:W-:-:S08]  /*0560*/  IMAD.X R14, RZ, RZ, R11, P3 ;  /* 0x000000ffff0e7224 */ /* 0x000fd000018e060b */
.L_x_8:
[----:B------:R-:W-:Y:S01]  /*0570*/  IMAD.MOV.U32 R10, RZ, RZ, R19 ;  /* 0x000000ffff0a7224 */ /* 0x000fe200078e0013 */
[----:B------:R-:W-:Y:S01]  /*0580*/  MOV R12, R18 ;  /* 0x00000012000c7202 */ /* 0x000fe20000000f00 */
[----:B------:R-:W-:-:S04]  /*0590*/  IMAD.MOV.U32 R11, RZ, RZ, R14 ;  /* 0x000000ffff0b7224 */ /* 0x000fc800078e000e */
[----:B------:R-:W2:Y:S04]  /*05a0*/  LDG.E.64 R14, desc[UR6][R12.64+-0x40] ;  /* 0xffffc0060c0e7981 */ /* 0x000ea8000c1e1b00 */
[----:B------:R-:W2:Y:S04]  /*05b0*/  LDG.E.64 R18, desc[UR6][R10.64+-0x40] ;  /* 0xffffc0060a127981 */ /* 0x000ea8000c1e1b00 */
[----:B------:R-:W3:Y:S04]  /*05c0*/  LDG.E.64 R16, desc[UR6][R10.64+-0x38] ;  /* 0xffffc8060a107981 */ /* 0x000ee8000c1e1b00 */
[----:B------:R-:W3:Y:S01]  /*05d0*/  LDG.E.64 R20, desc[UR6][R12.64+-0x38] ;  /* 0xffffc8060c147981 */ /* 0x000ee2000c1e1b00 */
[----:B--2--5:R-:W-:-:S03]  /*05e0*/  DFMA R8, R18, R14, R8 ;  /* 0x0000000e1208722b */ /* 0x024fc60000000008 */
[----:B------:R-:W2:Y:S04]  /*05f0*/  LDG.E.64 R14, desc[UR6][R10.64+-0x30] ;  /* 0xffffd0060a0e7981 */ /* 0x000ea8000c1e1b00 */
[----:B------:R-:W2:Y:S01]  /*0600*/  LDG.E.64 R18, desc[UR6][R12.64+-0x30] ;  /* 0xffffd0060c127981 */ /* 0x000ea2000c1e1b00 */
[----:B---3--:R-:W-:-:S03]  /*0610*/  DFMA R20, R16, R20, R8 ;  /* 0x000000141014722b */ /* 0x008fc60000000008 */
[----:B------:R-:W3:Y:S04]  /*0620*/  LDG.E.64 R8, desc[UR6][R10.64+-0x28] ;  /* 0xffffd8060a087981 */ /* 0x000ee8000c1e1b00 */
[----:B------:R-:W3:Y:S01]  /*0630*/  LDG.E.64 R16, desc[UR6][R12.64+-0x28] ;  /* 0xffffd8060c107981 */ /* 0x000ee2000c1e1b00 */
[----:B--2---:R-:W-:-:S03]  /*0640*/  DFMA R18, R14, R18, R20 ;  /* 0x000000120e12722b */ /* 0x004fc60000000014 */
        /* <DEDUP_REMOVED lines=29> */
[----:B------:R-:W-:Y:S01]  /*0820*/  VIADD R24, R24, 0x10 ;  /* 0x0000001018187836 */ /* 0x000fe20000000000 */
[----:B--2---:R-:W-:Y:S02]  /*0830*/  DFMA R14, R16, R14, R18 ;  /* 0x0000000e100e722b */ /* 0x004fe40000000012 */
[----:B------:R-:W2:Y:S04]  /*0840*/  LDG.E.64 R18, desc[UR6][R10.64+0x30] ;  /* 0x000030060a127981 */ /* 0x000ea8000c1e1b00 */
[----:B------:R-:W2:Y:S02]  /*0850*/  LDG.E.64 R16, desc[UR6][R12.64+0x30] ;  /* 0x000030060c107981 */ /* 0x000ea4000c1e1b00 */
[----:B---3--:R-:W-:-:S02]  /*0860*/  DFMA R20, R8, R20, R14 ;  /* 0x000000140814722b */ /* 0x008fc4000000000e */
[----:B------:R-:W3:Y:S04]  /*0870*/  LDG.E.64 R14, desc[UR6][R10.64+0x38] ;  /* 0x000038060a0e7981 */ /* 0x000ee8000c1e1b00 */
[----:B------:R-:W3:Y:S01]  /*0880*/  LDG.E.64 R8, desc[UR6][R12.64+0x38] ;  /* 0x000038060c087981 */ /* 0x000ee2000c1e1b00 */
[----:B------:R-:W-:Y:S01]  /*0890*/  ISETP.NE.AND P3, PT, R24, RZ, PT ;  /* 0x000000ff1800720c */ /* 0x000fe20003f65270 */
[----:B--2---:R-:W-:Y:S01]  /*08a0*/  DFMA R16, R18, R16, R20 ;  /* 0x000000101210722b */ /* 0x004fe20000000014 */
[----:B------:R-:W-:Y:S02]  /*08b0*/  IADD3 R19, P4, PT, R10, 0x80, RZ ;  /* 0x000000800a137810 */ /* 0x000fe40007f9e0ff */
[----:B------:R-:W-:-:S05]  /*08c0*/  IADD3 R18, P5, PT, R12, 0x80, RZ ;  /* 0x000000800c127810 */ /* 0x000fca0007fbe0ff */
[----:B---3--:R-:W-:Y:S01]  /*08d0*/  DFMA R8, R14, R8, R16 ;  /* 0x000000080e08722b */ /* 0x008fe20000000010 */
[----:B------:R-:W-:Y:S02]  /*08e0*/  IMAD.X R13, RZ, RZ, R13, P5 ;  /* 0x000000ffff0d7224 */ /* 0x000fe400028e060d */
[----:B------:R-:W-:Y:S01]  /*08f0*/  IMAD.X R14, RZ, RZ, R11, P4 ;  /* 0x000000ffff0e7224 */ /* 0x000fe200020e060b */
[----:B------:R-:W-:Y:S07]  /*0900*/  @P3 BRA `(.L_x_8) ;  /* 0xfffffffc00183947 */ /* 0x000fee000383ffff */
[----:B------:R-:W-:-:S07]  /*0910*/  IMAD.MOV.U32 R24, RZ, RZ, R5 ;  /* 0x000000ffff187224 */ /* 0x000fce00078e0005 */
.L_x_7:
[----:B------:R-:W-:-:S13]  /*0920*/  ISETP.NE.AND P3, PT, R3, RZ, PT ;  /* 0x000000ff0300720c */ /* 0x000fda0003f65270 */
[----:B------:R-:W-:Y:S05]  /*0930*/  @!P3 BRA `(.L_x_9) ;  /* 0x000000040058b947 */ /* 0x000fea0003800000 */
[----:B------:R-:W-:Y:S01]  /*0940*/  ISETP.NE.AND P4, PT, R4, RZ, PT ;  /* 0x000000ff0400720c */ /* 0x000fe20003f85270 */
[----:B------:R-:W-:-:S12]  /*0950*/  @!P0 BRA `(.L_x_10) ;  /* 0x00000000008c8947 */ /* 0x000fd80003800000 */
[----:B------:R-:W0:Y:S01]  /*0960*/  LDC.64 R16, c[0x0][0x390] ;  /* 0x0000e400ff107b82 */ /* 0x000e220000000a00 */
[----:B------:R-:W-:-:S07]  /*0970*/  IMAD.IADD R11, R25, 0x1, R24 ;  /* 0x00000001190b7824 */ /* 0x000fce00078e0218 */
[----:B------:R-:W1:Y:S01]  /*0980*/  LDC.64 R14, c[0x0][0x380] ;  /* 0x0000e000ff0e7b82 */ /* 0x000e620000000a00 */
[----:B0-----:R-:W-:-:S07]  /*0990*/  IMAD.WIDE.U32 R16, R11, 0x8, R16 ;  /* 0x000000080b107825 */ /* 0x001fce00078e0010 */
[----:B------:R-:W0:Y:S01]  /*09a0*/  LDC.64 R10, c[0x0][0x390] ;  /* 0x0000e400ff0a7b82 */ /* 0x000e220000000a00 */
[----:B------:R-:W2:Y:S01]  /*09b0*/  LDG.E.64 R16, desc[UR6][R16.64] ;  /* 0x0000000610107981 */ /* 0x000ea2000c1e1b00 */
[----:B-1----:R-:W-:-:S05]  /*09c0*/  IMAD.WIDE.U32 R14, R24, 0x8, R14 ;  /* 0x00000008180e7825 */ /* 0x002fca00078e000e */
[----:B------:R-:W2:Y:S01]  /*09d0*/  LDG.E.64 R12, desc[UR6][R14.64] ;  /* 0x000000060e0c7981 */ /* 0x000ea2000c1e1b00 */
[----:B------:R-:W-:-:S04]  /*09e0*/  IADD3 R18, P3, PT, R25, R24, RZ ;  /* 0x0000001819127210 */ /* 0x000fc80007f7e0ff */
[----:B------:R-:W-:Y:S02]  /*09f0*/  IADD3.X R19, PT, PT, RZ, RZ, RZ, P3, !PT ;  /* 0x000000ffff137210 */ /* 0x000fe40001ffe4ff */
[----:B0-----:R-:W-:-:S04]  /*0a00*/  LEA R10, P3, R18, R10, 0x3 ;  /* 0x0000000a120a7211 */ /* 0x001fc800078618ff */
[----:B------:R-:W-:Y:S02]  /*0a10*/  LEA.HI.X R11, R18, R11, R19, 0x3, P3 ;  /* 0x0000000b120b7211 */ /* 0x000fe400018f1c13 */
        /* <DEDUP_REMOVED lines=16> */
[----:B------:R-:W2:Y:S04]  /*0b20*/  LDG.E.64 R12, desc[UR6][R10.64+0x30] ;  /* 0x000030060a0c7981 */ /* 0x000ea8000c1e1b00 */
[----:B------:R-:W4:Y:S04]  /*0b30*/  LDG.E.64 R14, desc[UR6][R14.64+0x38] ;  /* 0x000038060e0e7981 */ /* 0x000f28000c1e1b00 */
[----:B------:R-:W4:Y:S01]  /*0b40*/  LDG.E.64 R10, desc[UR6][R10.64+0x38] ;  /* 0x000038060a0a7981 */ /* 0x000f22000c1e1b00 */
[----:B---3--:R-:W-:Y:S01]  /*0b50*/  DFMA R16, R18, R16, R20 ;  /* 0x000000101210722b */ /* 0x008fe20000000014 */
[----:B------:R-:W-:-:S07]  /*0b60*/  VIADD R24, R24, 0x8 ;  /* 0x0000000818187836 */ /* 0x000fce0000000000 */
[----:B--2---:R-:W-:-:S08]  /*0b70*/  DFMA R8, R12, R8, R16 ;  /* 0x000000080c08722b */ /* 0x004fd00000000010 */
[----:B----4-:R-:W-:-:S11]  /*0b80*/  DFMA R8, R10, R14, R8 ;  /* 0x0000000e0a08722b */ /* 0x010fd60000000008 */
.L_x_10:
[----:B------:R-:W-:Y:S05]  /*0b90*/  @!P4 BRA `(.L_x_9) ;  /* 0x0000000000c0c947 */ /* 0x000fea0003800000 */
[----:B------:R-:W-:Y:S01]  /*0ba0*/  ISETP.NE.AND P4, PT, R6, RZ, PT ;  /* 0x000000ff0600720c */ /* 0x000fe20003f85270 */
[----:B------:R-:W-:-:S12]  /*0bb0*/  @!P1 BRA `(.L_x_11) ;  /* 0x00000000005c9947 */ /* 0x000fd80003800000 */
[----:B------:R-:W0:Y:S01]  /*0bc0*/  LDC.64 R12, c[0x0][0x390] ;  /* 0x0000e400ff0c7b82 */ /* 0x000e220000000a00 */
[----:B------:R-:W-:-:S07]  /*0bd0*/  IMAD.IADD R15, R25, 0x1, R24 ;  /* 0x00000001190f7824 */ /* 0x000fce00078e0218 */
[----:B------:R-:W1:Y:S08]  /*0be0*/  LDC.64 R10, c[0x0][0x380] ;  /* 0x0000e000ff0a7b82 */ /* 0x000e700000000a00 */
[----:B------:R-:W2:Y:S01]  /*0bf0*/  LDC.64 R16, c[0x0][0x390] ;  /* 0x0000e400ff107b82 */ /* 0x000ea20000000a00 */
[----:B0-----:R-:W-:-:S06]  /*0c00*/  IMAD.WIDE.U32 R12, R15, 0x8, R12 ;  /* 0x000000080f0c7825 */ /* 0x001fcc00078e000c */
[----:B------:R-:W3:Y:S01]  /*0c10*/  LDG.E.64 R12, desc[UR6][R12.64] ;  /* 0x000000060c0c7981 */ /* 0x000ee2000c1e1b00 */
[----:B-1----:R-:W-:-:S05]  /*0c20*/  IMAD.WIDE.U32 R10, R24, 0x8, R10 ;  /* 0x00000008180a7825 */ /* 0x002fca00078e000a */
[----:B------:R-:W3:Y:S01]  /*0c30*/  LDG.E.64 R14, desc[UR6][R10.64] ;  /* 0x000000060a0e7981 */ /* 0x000ee2000c1e1b00 */
[----:B------:R-:W-:-:S05]  /*0c40*/  IADD3 R18, P3, PT, R25, R24, RZ ;  /* 0x0000001819127210 */ /* 0x000fca0007f7e0ff */
[----:B------:R-:W-:Y:S01]  /*0c50*/  IMAD.X R19, RZ, RZ, RZ, P3 ;  /* 0x000000ffff137224 */ /* 0x000fe200018e06ff */
[----:B--2---:R-:W-:-:S04]  /*0c60*/  LEA R16, P3, R18, R16, 0x3 ;  /* 0x0000001012107211 */ /* 0x004fc800078618ff */
[----:B------:R-:W-:Y:S02]  /*0c70*/  LEA.HI.X R17, R18, R17, R19, 0x3, P3 ;  /* 0x0000001112117211 */ /* 0x000fe400018f1c13 */
[----:B------:R-:W2:Y:S04]  /*0c80*/  LDG.E.64 R18, desc[UR6][R10.64+0x8] ;  /* 0x000008060a127981 */ /* 0x000ea8000c1e1b00 */
[----:B------:R-:W2:Y:S01]  /*0c90*/  LDG.E.64 R20, desc[UR6][R16.64+0x8] ;  /* 0x0000080610147981 */ /* 0x000ea2000c1e1b00 */
[----:B---3-5:R-:W-:-:S03]  /*0ca0*/  DFMA R14, R12, R14, R8 ;  /* 0x0000000e0c0e722b */ /* 0x028fc60000000008 */
[----:B------:R-:W3:Y:S04]  /*0cb0*/  LDG.E.64 R8, desc[UR6][R10.64+0x10] ;  /* 0x000010060a087981 */ /* 0x000ee8000c1e1b00 */
[----:B------:R-:W3:Y:S04]  /*0cc0*/  LDG.E.64 R12, desc[UR6][R16.64+0x10] ;  /* 0x00001006100c7981 */ /* 0x000ee8000c1e1b00 */
[----:B------:R-:W4:Y:S04]  /*0cd0*/  LDG.E.64 R10, desc[UR6][R10.64+0x18] ;  /* 0x000018060a0a7981 */ /* 0x000f28000c1e1b00 */
[----:B------:R-:W4:Y:S01]  /*0ce0*/  LDG.E.64 R16, desc[UR6][R16.64+0x18] ;  /* 0x0000180610107981 */ /* 0x000f22000c1e1b00 */
[----:B--2---:R-:W-:Y:S01]  /*0cf0*/  DFMA R14, R20, R18, R14 ;  /* 0x00000012140e722b */ /* 0x004fe2000000000e */
[----:B------:R-:W-:-:S07]  /*0d00*/  VIADD R24, R24, 0x4 ;  /* 0x0000000418187836 */ /* 0x000fce0000000000 */
[----:B---3--:R-:W-:-:S08]  /*0d10*/  DFMA R8, R12, R8, R14 ;  /* 0x000000080c08722b */ /* 0x008fd0000000000e */
[----:B----4-:R-:W-:-:S11]  /*0d20*/  DFMA R8, R16, R10, R8 ;  /* 0x0000000a1008722b */ /* 0x010fd60000000008 */
.L_x_11:
[----:B------:R-:W-:Y:S05]  /*0d30*/  @!P4 BRA `(.L_x_9) ;  /* 0x000000000058c947 */ /* 0x000fea0003800000 */
[----:B------:R-:W0:Y:S01]  /*0d40*/  LDC.64 R14, c[0x0][0x390] ;  /* 0x0000e400ff0e7b82 */ /* 0x000e220000000a00 */
[----:B------:R-:W-:-:S07]  /*0d50*/  IMAD.IADD R11, R25, 0x1, R24 ;  /* 0x00000001190b7824 */ /* 0x000fce00078e0218 */
[----:B------:R-:W1:Y:S01]  /*0d60*/  LDC.64 R12, c[0x0][0x380] ;  /* 0x0000e000ff0c7b82 */ /* 0x000e620000000a00 */
[----:B0-----:R-:W-:-:S06]  /*0d70*/  IMAD.WIDE.U32 R14, R11, 0x8, R14 ;  /* 0x000000080b0e7825 */ /* 0x001fcc00078e000e */
[----:B------:R-:W2:Y:S01]  /*0d80*/  LDG.E.64 R14, desc[UR6][R14.64] ;  /* 0x000000060e0e7981 */ /* 0x000ea2000c1e1b00 */
[----:B-1----:R-:W-:-:S05]  /*0d90*/  IMAD.WIDE.U32 R12, R24, 0x8, R12 ;  /* 0x00000008180c7825 */ /* 0x002fca00078e000c */
[----:B------:R-:W2:Y:S01]  /*0da0*/  LDG.E.64 R10, desc[UR6][R12.64] ;  /* 0x000000060c0a7981 */ /* 0x000ea2000c1e1b00 */
[----:B------:R-:W-:Y:S01]  /*0db0*/  ISETP.NE.AND P3, PT, R6, 0x1, PT ;  /* 0x000000010600780c */ /* 0x000fe20003f65270 */
[----:B--2--5:R-:W-:-:S12]  /*0dc0*/  DFMA R8, R14, R10, R8 ;  /* 0x0000000a0e08722b */ /* 0x024fd80000000008 */
[----:B------:R-:W-:Y:S05]  /*0dd0*/  @!P3 BRA `(.L_x_9) ;  /* 0x000000000030b947 */ /* 0x000fea0003800000 */
[----:B------:R-:W0:Y:S01]  /*0de0*/  LDC.64 R10, c[0x0][0x390] ;  /* 0x0000e400ff0a7b82 */ /* 0x000e220000000a00 */
[----:B------:R-:W-:-:S04]  /*0df0*/  IADD3 R25, P3, PT, R25, R24, RZ ;  /* 0x0000001819197210 */ /* 0x000fc80007f7e0ff */
[----:B------:R-:W-:Y:S02]  /*0e00*/  IADD3.X R14, PT, PT, RZ, RZ, RZ, P3, !PT ;  /* 0x000000ffff0e7210 */ /* 0x000fe40001ffe4ff */
[----:B------:R-:W-:Y:S02]  /*0e10*/  ISETP.NE.AND P3, PT, R6, 0x2, PT ;  /* 0x000000020600780c */ /* 0x000fe40003f65270 */
[----:B0-----:R-:W-:-:S04]  /*0e20*/  LEA R10, P4, R25, R10, 0x3 ;  /* 0x0000000a190a7211 */ /* 0x001fc800078818ff */
[----:B------:R-:W-:Y:S02]  /*0e30*/  LEA.HI.X R11, R25, R11, R14, 0x3, P4 ;  /* 0x0000000b190b7211 */ /* 0x000fe400020f1c0e */
[----:B------:R-:W2:Y:S04]  /*0e40*/  LDG.E.64 R14, desc[UR6][R12.64+0x8] ;  /* 0x000008060c0e7981 */ /* 0x000ea8000c1e1b00 */
[----:B------:R-:W2:Y:S04]  /*0e50*/  LDG.E.64 R16, desc[UR6][R10.64+0x8] ;  /* 0x000008060a107981 */ /* 0x000ea8000c1e1b00 */
[----:B------:R-:W3:Y:S04]  /*0e60*/  @P3 LDG.E.64 R12, desc[UR6][R12.64+0x10] ;  /* 0x000010060c0c3981 */ /* 0x000ee8000c1e1b00 */
[----:B------:R-:W3:Y:S01]  /*0e70*/  @P3 LDG.E.64 R10, desc[UR6][R10.64+0x10] ;  /* 0x000010060a0a3981 */ /* 0x000ee2000c1e1b00 */
[----:B--2---:R-:W-:-:S08]  /*0e80*/  DFMA R8, R16, R14, R8 ;  /* 0x0000000e1008722b */ /* 0x004fd00000000008 */
[----:B---3--:R-:W-:-:S11]  /*0e90*/  @P3 DFMA R8, R10, R12, R8 ;  /* 0x0000000c0a08322b */ /* 0x008fd60000000008 */
.L_x_9:
[----:B-----5:R0:W-:Y:S01]  /*0ea0*/  STL.64 [R23], R8 ;  /* 0x0000000817007387 */ /* 0x0201e20000100a00 */
[----:B------:R-:W-:Y:S05]  /*0eb0*/  @P2 BRA `(.L_x_12) ;  /* 0xfffffff4006c2947 */ /* 0x000fea000383ffff */
.L_x_1:
[----:B0-----:R-:W0:Y:S01]  /*0ec0*/  LDC.64 R22, c[0x0][0x388] ;  /* 0x0000e200ff167b82 */ /* 0x001e220000000a00 */
[C---:B------:R-:W-:Y:S01]  /*0ed0*/  ISETP.GE.AND P0, PT, R0.reuse, 0x1, PT ;  /* 0x000000010000780c */ /* 0x040fe20003f06270 */
[----:B------:R-:W-:Y:S02]  /*0ee0*/  VIADD R19, R0, 0xffffffff ;  /* 0xffffffff00137836 */ /* 0x000fe40000000000 */
[----:B0-----:R-:W-:-:S06]  /*0ef0*/  IMAD.WIDE.U32 R22, R2, 0x8, R22 ;  /* 0x0000000802167825 */ /* 0x001fcc00078e0016 */
[----:B------:R-:W5:Y:S04]  /*0f00*/  LDG.E.64 R22, desc[UR6][R22.64] ;  /* 0x0000000616167981 */ /* 0x000f68000c1e1b00 */
[----:B------:R-:W-:Y:S05]  /*0f10*/  @!P0 BRA `(.L_x_13) ;  /* 0x0000000800dc8947 */ /* 0x000fea0003800000 */
[----:B------:R-:W-:Y:S01]  /*0f20*/  ISETP.GE.U32.AND P1, PT, R19, 0xf, PT ;  /* 0x0000000f1300780c */ /* 0x000fe20003f26070 */
[----:B------:R-:W-:Y:S01]  /*0f30*/  IMAD.MOV.U32 R18, RZ, RZ, RZ ;  /* 0x000000ffff127224 */ /* 0x000fe200078e00ff */
[----:B------:R-:W-:-:S04]  /*0f40*/  LOP3.LUT R3, R0, 0xf, RZ, 0xc0, !PT ;  /* 0x0000000f00037812 */ /* 0x000fc800078ec0ff */
[----:B------:R-:W-:-:S07]  /*0f50*/  ISETP.NE.AND P3, PT, R3, RZ, PT ;  /* 0x000000ff0300720c */ /* 0x000fce0003f65270 */
[----:B------:R-:W-:Y:S06]  /*0f60*/  @!P1 BRA `(.L_x_14) ;  /* 0x00000004003c9947 */ /* 0x000fec0003800000 */
[----:B------:R-:W0:Y:S01]  /*0f70*/  LDCU.64 UR4, c[0x0][0x398] ;  /* 0x00007300ff0477ac */ /* 0x000e220008000a00 */
[----:B------:R-:W-:Y:S01]  /*0f80*/  LOP3.LUT R18, R0, 0x7ffffff0, RZ, 0xc0, !PT ;  /* 0x7ffffff000127812 */ /* 0x000fe200078ec0ff */
[----:B------:R-:W-:Y:S01]  /*0f90*/  VIADD R16, R1, 0x40 ;  /* 0x0000004001107836 */ /* 0x000fe20000000000 */
[----:B------:R-:W1:Y:S03]  /*0fa0*/  LDCU.64 UR8, c[0x0][0x3a0] ;  /* 0x00007400ff0877ac */ /* 0x000e660008000a00 */
[----:B------:R-:W-:Y:S01]  /*0fb0*/  IMAD.MOV R17, RZ, RZ, -R18 ;  /* 0x000000ffff117224 */ /* 0x000fe200078e0a12 */
[----:B0-----:R-:W-:-:S04]  /*0fc0*/  UIADD3 UR4, UP0, UPT, UR4, 0x40, URZ ;  /* 0x0000004004047890 */ /* 0x001fc8000ff1e0ff */
[----:B------:R-:W-:Y:S02]  /*0fd0*/  UIADD3.X UR5, UPT, UPT, URZ, UR5, URZ, UP0, !UPT ;  /* 0x00000005ff057290 */ /* 0x000fe400087fe4ff */
[----:B------:R-:W-:-:S04]  /*0fe0*/  IMAD.U32 R20, RZ, RZ, UR4 ;  /* 0x00000004ff147e24 */ /* 0x000fc8000f8e00ff */
[----:B-1----:R-:W-:-:S07]  /*0ff0*/  MOV R21, UR5 ;  /* 0x0000000500157c02 */ /* 0x002fce0008000f00 */
.L_x_15:
[----:B------:R-:W2:Y:S04]  /*1000*/  LDG.E.64 R8, desc[UR6][R20.64+-0x40] ;  /* 0xffffc00614087981 */ /* 0x000ea8000c1e1b00 */
[----:B------:R-:W3:Y:S04]  /*1010*/  LDG.E.64 R12, desc[UR6][R20.64+-0x38] ;  /* 0xffffc806140c7981 */ /* 0x000ee8000c1e1b00 */
[----:B------:R-:W4:Y:S04]  /*1020*/  LDL.128 R4, [R16+-0x40] ;  /* 0xffffc00010047983 */ /* 0x000f280000100c00 */
[----:B------:R-:W4:Y:S04]  /*1030*/  LDG.E.64 R24, desc[UR6][R20.64+-0x30] ;  /* 0xffffd00614187981 */ /* 0x000f28000c1e1b00 */
[----:B------:R-:W4:Y:S01]  /*1040*/  LDG.E.64 R14, desc[UR6][R20.64+-0x28] ;  /* 0xffffd806140e7981 */ /* 0x000f22000c1e1b00 */
[----:B--2---:R-:W-:-:S02]  /*1050*/  DMUL R8, R8, -UR8 ;  /* 0x8000000808087c28 */ /* 0x004fc40008000000 */
[----:B---3--:R-:W-:-:S06]  /*1060*/  DMUL R12, R12, -UR8 ;  /* 0x800000080c0c7c28 */ /* 0x008fcc0008000000 */
[----:B----4-:R-:W-:Y:S02]  /*1070*/  DMUL R4, R8, R4 ;  /* 0x0000000408047228 */ /* 0x010fe40000000000 */
[----:B------:R-:W2:Y:S01]  /*1080*/  LDL.128 R8, [R16+-0x30] ;  /* 0xffffd00010087983 */ /* 0x000ea20000100c00 */
[----:B------:R-:W-:-:S03]  /*1090*/  DMUL R6, R6, R12 ;  /* 0x0000000c06067228 */ /* 0x000fc60000000000 */
[----:B------:R-:W3:Y:S04]  /*10a0*/  LDG.E.64 R12, desc[UR6][R20.64+-0x20] ;  /* 0xffffe006140c7981 */ /* 0x000ee8000c1e1b00 */
[----:B------:R0:W-:Y:S04]  /*10b0*/  STL.128 [R16+-0x40], R4 ;  /* 0xffffc00410007387 */ /* 0x0001e80000100c00 */
[----:B0-----:R-:W4:Y:S01]  /*10c0*/  LDL.128 R4, [R16+-0x20] ;  /* 0xffffe00010047983 */ /* 0x001f220000100c00 */
[----:B------:R-:W-:Y:S02]  /*10d0*/  DMUL R24, R24, -UR8 ;  /* 0x8000000818187c28 */ /* 0x000fe40008000000 */
[----:B------:R-:W-:-:S06]  /*10e0*/  DMUL R14, R14, -UR8 ;  /* 0x800000080e0e7c28 */ /* 0x000fcc0008000000 */
[----:B--2---:R-:W-:Y:S02]  /*10f0*/  DMUL R8, R24, R8 ;  /* 0x0000000818087228 */ /* 0x004fe40000000000 */
[----:B------:R-:W2:Y:S01]  /*1100*/  LDG.E.64 R24, desc[UR6][R20.64+-0x18] ;  /* 0xffffe80614187981 */ /* 0x000ea2000c1e1b00 */
[----:B------:R-:W-:Y:S02]  /*1110*/  DMUL R10, R10, R14 ;  /* 0x0000000e0a0a7228 */ /* 0x000fe40000000000 */
[----:B---3--:R-:W-:Y:S01]  /*1120*/  DMUL R12, R12, -UR8 ;  /* 0x800000080c0c7c28 */ /* 0x008fe20008000000 */
[----:B------:R-:W3:Y:S04]  /*1130*/  LDG.E.64 R14, desc[UR6][R20.64+-0x10] ;  /* 0xfffff006140e7981 */ /* 0x000ee8000c1e1b00 */
[----:B------:R0:W-:Y:S03]  /*1140*/  STL.128 [R16+-0x30], R8 ;  /* 0xffffd00810007387 */ /* 0x0001e60000100c00 */
[----:B----4-:R-:W-:Y:S01]  /*1150*/  DMUL R4, R12, R4 ;  /* 0x000000040c047228 */ /* 0x010fe20000000000 */
[----:B0-----:R-:W4:Y:S04]  /*1160*/  LDL.128 R8, [R16+-0x10] ;  /* 0xfffff00010087983 */ /* 0x001f280000100c00 */
[----:B------:R-:W4:Y:S01]  /*1170*/  LDG.E.64 R12, desc[UR6][R20.64+-0x8] ;  /* 0xfffff806140c7981 */ /* 0x000f22000c1e1b00 */
[----:B--2---:R-:W-:-:S02]  /*1180*/  DMUL R24, R24, -UR8 ;  /* 0x8000000818187c28 */ /* 0x004fc40008000000 */
[----:B---3--:R-:W-:Y:S01]  /*1190*/  DMUL R26, R14, -UR8 ;  /* 0x800000080e1a7c28 */ /* 0x008fe20008000000 */
[----:B------:R-:W2:Y:S05]  /*11a0*/  LDG.E.64 R14, desc[UR6][R20.64+0x8] ;  /* 0x00000806140e7981 */ /* 0x000eaa000c1e1b00 */
[----:B------:R-:W-:Y:S02]  /*11b0*/  DMUL R6, R6, R24 ;  /* 0x0000001806067228 */ /* 0x000fe40000000000 */
[----:B------:R-:W3:Y:S05]  /*11c0*/  LDG.E.64 R24, desc[UR6][R20.64] ;  /* 0x0000000614187981 */ /* 0x000eea000c1e1b00 */
[----:B------:R0:W-:Y:S01]  /*11d0*/  STL.128 [R16+-0x20], R4 ;  /* 0xffffe00410007387 */ /* 0x0001e20000100c00 */
[----:B----4-:R-:W-:-:S03]  /*11e0*/  DMUL R12, R12, -UR8 ;  /* 0x800000080c0c7c28 */ /* 0x010fc60008000000 */
[----:B0-----:R-:W4:Y:S01]  /*11f0*/  LDL.128 R4, [R16] ;  /* 0x0000000010047983 */ /* 0x001f220000100c00 */
[----:B------:R-:W-:-:S03]  /*1200*/  DMUL R8, R26, R8 ;  /* 0x000000081a087228 */ /* 0x000fc60000000000 */
[----:B------:R-:W4:Y:S01]  /*1210*/  LDG.E.64 R26, desc[UR6][R20.64+0x38] ;  /* 0x00003806141a7981 */ /* 0x000f22000c1e1b00 */
[----:B------:R-:W-:-:S03]  /*1220*/  DMUL R10, R10, R12 ;  /* 0x0000000c0a0a7228 */ /* 0x000fc60000000000 */
[----:B------:R-:W4:Y:S04]  /*1230*/  LDG.E.64 R12, desc[UR6][R20.64+0x10] ;  /* 0x00001006140c7981 */ /* 0x000f28000c1e1b00 */
[----:B------:R0:W-:Y:S04]  /*1240*/  STL.128 [R16+-0x10], R8 ;  /* 0xfffff00810007387 */ /* 0x0001e80000100c00 */
[----:B0-----:R-:W4:Y:S01]  /*1250*/  LDL.128 R8, [R16+0x10] ;  /* 0x0000100010087983 */ /* 0x001f220000100c00 */
[----:B--2---:R-:W-:Y:S02]  /*1260*/  DMUL R14, R14, -UR8 ;  /* 0x800000080e0e7c28 */ /* 0x004fe40008000000 */
[----:B---3--:R-:W-:-:S06]  /*1270*/  DMUL R24, R24, -UR8 ;  /* 0x8000000818187c28 */ /* 0x008fcc0008000000 */
[----:B----4-:R-:W-:Y:S02]  /*1280*/  DMUL R6, R6, R14 ;  /* 0x0000000e06067228 */ /* 0x010fe40000000000 */
[----:B------:R-:W-:Y:S01]  /*1290*/  DMUL R4, R24, R4 ;  /* 0x0000000418047228 */ /* 0x000fe20000000000 */
[----:B------:R-:W2:Y:S04]  /*12a0*/  LDG.E.64 R14, desc[UR6][R20.64+0x18] ;  /* 0x00001806140e7981 */ /* 0x000ea8000c1e1b00 */
[----:B------:R-:W3:Y:S04]  /*12b0*/  LDG.E.64 R24, desc[UR6][R20.64+0x20] ;  /* 0x0000200614187981 */ /* 0x000ee8000c1e1b00 */
[----:B------:R0:W-:Y:S02]  /*12c0*/  STL.128 [R16], R4 ;  /* 0x0000000410007387 */ /* 0x0001e40000100c00 */
[----:B0-----:R-:W-:-:S02]  /*12d0*/  DMUL R4, R12, -UR8 ;  /* 0x800000080c047c28 */ /* 0x001fc40008000000 */
[----:B------:R-:W4:Y:S06]  /*12e0*/  LDG.E.64 R12, desc[UR6][R20.64+0x28] ;  /* 0x00002806140c7981 */ /* 0x000f2c000c1e1b00 */
[----:B------:R-:W-:Y:S02]  /*12f0*/  DMUL R8, R4, R8 ;  /* 0x0000000804087228 */ /* 0x000fe40000000000 */
[----:B------:R-:W4:Y:S01]  /*1300*/  LDL.128 R4, [R16+0x20] ;  /* 0x0000200010047983 */ /* 0x000f220000100c00 */
[----:B--2---:R-:W-:-:S08]  /*1310*/  DMUL R14, R14, -UR8 ;  /* 0x800000080e0e7c28 */ /* 0x004fd00008000000 */
[----:B------:R-:W-:Y:S02]  /*1320*/  DMUL R10, R10, R14 ;  /* 0x0000000e0a0a7228 */ /* 0x000fe40000000000 */
[----:B---3--:R-:W-:Y:S01]  /*1330*/  DMUL R14, R24, -UR8 ;  /* 0x80000008180e7c28 */ /* 0x008fe20008000000 */
[----:B------:R0:W2:Y:S01]  /*1340*/  LDG.E.64 R24, desc[UR6][R20.64+0x30] ;  /* 0x0000300614187981 */ /* 0x0000a2000c1e1b00 */
[----:B----4-:R-:W-:-:S06]  /*1350*/  DMUL R12, R12, -UR8 ;  /* 0x800000080c0c7c28 */ /* 0x010fcc0008000000 */
[----:B------:R-:W-:Y:S02]  /*1360*/  DMUL R4, R14, R4 ;  /* 0x000000040e047228 */ /* 0x000fe40000000000 */
[----:B------:R-:W-:Y:S02]  /*1370*/  DMUL R6, R6, R12 ;  /* 0x0000000c06067228 */ /* 0x000fe40000000000 */
[----:B------:R-:W3:Y:S01]  /*1380*/  LDL.128 R12, [R16+0x30] ;  /* 0x00003000100c7983 */ /* 0x000ee20000100c00 */
[----:B------:R-:W-:Y:S01]  /*1390*/  VIADD R17, R17, 0x10 ;  /* 0x0000001011117836 */ /* 0x000fe20000000000 */
[----:B------:R-:W-:-:S04]  /*13a0*/  DMUL R26, R26, -UR8 ;  /* 0x800000081a1a7c28 */ /* 0x000fc80008000000 */
[----:B------:R-:W-:Y:S02]  /*13b0*/  ISETP.NE.AND P1, PT, R17, RZ, PT ;  /* 0x000000ff1100720c */ /* 0x000fe40003f25270 */
[----:B0-----:R-:W-:Y:S01]  /*13c0*/  IADD3 R20, P2, PT, R20, 0x80, RZ ;  /* 0x0000008014147810 */ /* 0x001fe20007f5e0ff */
[----:B------:R-:W-:Y:S04]  /*13d0*/  STL.128 [R16+0x10], R8 ;  /* 0x0000100810007387 */ /* 0x000fe80000100c00 */
[----:B------:R-:W-:Y:S01]  /*13e0*/  STL.128 [R16+0x20], R4 ;  /* 0x0000200410007387 */ /* 0x000fe20000100c00 */
[----:B------:R-:W-:Y:S01]  /*13f0*/  IMAD.X R21, RZ, RZ, R21, P2 ;  /* 0x000000ffff157224 */ /* 0x000fe200010e0615 */
[----:B--2---:R-:W-:-:S08]  /*1400*/  DMUL R24, R24, -UR8 ;  /* 0x8000000818187c28 */ /* 0x004fd00008000000 */
[----:B---3--:R-:W-:Y:S02]  /*1410*/  DMUL R12, R24, R12 ;  /* 0x0000000c180c7228 */ /* 0x008fe40000000000 */
[----:B------:R-:W-:-:S07]  /*1420*/  DMUL R14, R14, R26 ;  /* 0x0000001a0e0e7228 */ /* 0x000fce0000000000 */
[----:B------:R0:W-:Y:S02]  /*1430*/  STL.128 [R16+0x30], R12 ;  /* 0x0000300c10007387 */ /* 0x0001e40000100c00 */
[----:B0-----:R-:W-:Y:S01]  /*1440*/  VIADD R16, R16, 0x80 ;  /* 0x0000008010107836 */ /* 0x001fe20000000000 */
[----:B------:R-:W-:Y:S06]  /*1450*/  @P1 BRA `(.L_x_15) ;  /* 0xfffffff800e81947 */ /* 0x000fec000383ffff */
.L_x_14:
[----:B------:R-:W-:Y:S05]  /*1460*/  @!P3 BRA `(.L_x_13) ;  /* 0x000000040088b947 */ /* 0x000fea0003800000 */
[----:B------:R-:W-:Y:S02]  /*1470*/  ISETP.GE.U32.AND P1, PT, R3, 0x8, PT ;  /* 0x000000080300780c */ /* 0x000fe40003f26070 */
[----:B------:R-:W-:-:S04]  /*1480*/  LOP3.LUT R26, R0, 0x7, RZ, 0xc0, !PT ;  /* 0x00000007001a7812 */ /* 0x000fc800078ec0ff */
[----:B------:R-:W-:-:S07]  /*1490*/  ISETP.NE.AND P2, PT, R26, RZ, PT ;  /* 0x000000ff1a00720c */ /* 0x000fce0003f45270 */
[----:B------:R-:W-:Y:S06]  /*14a0*/  @!P1 BRA `(.L_x_16) ;  /* 0x0000000000b49947 */ /* 0x000fec0003800000 */
[----:B------:R-:W0:Y:S01]  /*14b0*/  LDC.64 R14, c[0x0][0x398] ;  /* 0x0000e600ff0e7b82 */ /* 0x000e220000000a00 */
[C---:B------:R-:W-:Y:S01]  /*14c0*/  IMAD R3, R18.reuse, 0x8, R1 ;  /* 0x0000000812037824 */ /* 0x040fe200078e0201 */
[----:B------:R-:W1:Y:S04]  /*14d0*/  LDCU.64 UR4, c[0x0][0x3a0] ;  /* 0x00007400ff0477ac */ /* 0x000e680008000a00 */
[----:B------:R-:W2:Y:S04]  /*14e0*/  LDL.64 R16, [R3] ;  /* 0x0000000003107983 */ /* 0x000ea80000100a00 */
[----:B------:R-:W3:Y:S04]  /*14f0*/  LDL.64 R24, [R3+0x8] ;  /* 0x0000080003187983 */ /* 0x000ee80000100a00 */
[----:B------:R-:W4:Y:S01]  /*1500*/  LDL.64 R4, [R3+0x10] ;  /* 0x0000100003047983 */ /* 0x000f220000100a00 */
[----:B0-----:R-:W-:-:S05]  /*1510*/  IMAD.WIDE.U32 R14, R18, 0x8, R14 ;  /* 0x00000008120e7825 */ /* 0x001fca00078e000e */
[----:B------:R-:W1:Y:S04]  /*1520*/  LDG.E.64 R6, desc[UR6][R14.64] ;  /* 0x000000060e067981 */ /* 0x000e68000c1e1b00 */
[----:B------:R-:W3:Y:S04]  /*1530*/  LDG.E.64 R12, desc[UR6][R14.64+0x8] ;  /* 0x000008060e0c7981 */ /* 0x000ee8000c1e1b00 */
[----:B------:R-:W4:Y:S04]  /*1540*/  LDG.E.64 R8, desc[UR6][R14.64+0x10] ;  /* 0x000010060e087981 */ /* 0x000f28000c1e1b00 */
[----:B------:R-:W4:Y:S04]  /*1550*/  LDG.E.64 R10, desc[UR6][R14.64+0x18] ;  /* 0x000018060e0a7981 */ /* 0x000f28000c1e1b00 */
[----:B------:R-:W4:Y:S01]  /*1560*/  LDG.E.64 R20, desc[UR6][R14.64+0x20] ;  /* 0x000020060e147981 */ /* 0x000f22000c1e1b00 */
[----:B-1----:R-:W-:-:S08]  /*1570*/  DMUL R6, R6, -UR4 ;  /* 0x8000000406067c28 */ /* 0x002fd00008000000 */
[----:B--2---:R-:W-:Y:S02]  /*1580*/  DMUL R16, R6, R16 ;  /* 0x0000001006107228 */ /* 0x004fe40000000000 */
[----:B------:R-:W2:Y:S01]  /*1590*/  LDL.64 R6, [R3+0x18] ;  /* 0x0000180003067983 */ /* 0x000ea20000100a00 */
[----:B---3--:R-:W-:Y:S02]  /*15a0*/  DMUL R12, R12, -UR4 ;  /* 0x800000040c0c7c28 */ /* 0x008fe40008000000 */
[----:B----4-:R-:W-:Y:S02]  /*15b0*/  DMUL R8, R8, -UR4 ;  /* 0x8000000408087c28 */ /* 0x010fe40008000000 */
[----:B------:R-:W-:-:S04]  /*15c0*/  DMUL R10, R10, -UR4 ;  /* 0x800000040a0a7c28 */ /* 0x000fc80008000000 */
[----:B------:R-:W-:Y:S02]  /*15d0*/  DMUL R24, R12, R24 ;  /* 0x000000180c187228 */ /* 0x000fe40000000000 */
[----:B------:R-:W-:Y:S01]  /*15e0*/  DMUL R4, R8, R4 ;  /* 0x0000000408047228 */ /* 0x000fe20000000000 */
[----:B------:R-:W3:Y:S04]  /*15f0*/  LDG.E.64 R12, desc[UR6][R14.64+0x28] ;  /* 0x000028060e0c7981 */ /* 0x000ee8000c1e1b00 */
[----:B------:R-:W4:Y:S01]  /*1600*/  LDL.64 R8, [R3+0x20] ;  /* 0x0000200003087983 */ /* 0x000f220000100a00 */
[----:B------:R-:W-:Y:S02]  /*1610*/  DMUL R20, R20, -UR4 ;  /* 0x8000000414147c28 */ /* 0x000fe40008000000 */
[----:B--2---:R-:W-:Y:S01]  /*1620*/  DMUL R6, R10, R6 ;  /* 0x000000060a067228 */ /* 0x004fe20000000000 */
[----:B------:R-:W2:Y:S01]  /*1630*/  LDL.64 R10, [R3+0x28] ;  /* 0x00002800030a7983 */ /* 0x000ea20000100a00 */
[----:B---3--:R-:W-:-:S04]  /*1640*/  DMUL R12, R12, -UR4 ;  /* 0x800000040c0c7c28 */ /* 0x008fc80008000000 */
[----:B----4-:R-:W-:Y:S02]  /*1650*/  DMUL R8, R20, R8 ;  /* 0x0000000814087228 */ /* 0x010fe40000000000 */
[----:B------:R-:W3:Y:S04]  /*1660*/  LDG.E.64 R20, desc[UR6][R14.64+0x30] ;  /* 0x000030060e147981 */ /* 0x000ee8000c1e1b00 */
[----:B------:R-:W4:Y:S04]  /*1670*/  LDG.E.64 R14, desc[UR6][R14.64+0x38] ;  /* 0x000038060e0e7981 */ /* 0x000f28000c1e1b00 */
[----:B------:R0:W-:Y:S04]  /*1680*/  STL.64 [R3], R16 ;  /* 0x0000001003007387 */ /* 0x0001e80000100a00 */
[----:B0-----:R-:W4:Y:S01]  /*1690*/  LDL.64 R16, [R3+0x38] ;  /* 0x0000380003107983 */ /* 0x001f220000100a00 */
[----:B--2---:R-:W-:-:S03]  /*16a0*/  DMUL R10, R12, R10 ;  /* 0x0000000a0c0a7228 */ /* 0x004fc60000000000 */
[----:B------:R-:W2:Y:S01]  /*16b0*/  LDL.64 R12, [R3+0x30] ;  /* 0x00003000030c7983 */ /* 0x000ea20000100a00 */
[----:B---3--:R-:W-:Y:S02]  /*16c0*/  DMUL R20, R20, -UR4 ;  /* 0x8000000414147c28 */ /* 0x008fe40008000000 */
[----:B----4-:R-:W-:Y:S01]  /*16d0*/  DMUL R14, R14, -UR4 ;  /* 0x800000040e0e7c28 */ /* 0x010fe20008000000 */
[----:B------:R0:W-:Y:S04]  /*16e0*/  STL.64 [R3+0x8], R24 ;  /* 0x0000081803007387 */ /* 0x0001e80000100a00 */
[----:B------:R0:W-:Y:S04]  /*16f0*/  STL.64 [R3+0x10], R4 ;  /* 0x0000100403007387 */ /* 0x0001e80000100a00 */
[----:B------:R0:W-:Y:S01]  /*1700*/  STL.64 [R3+0x18], R6 ;  /* 0x0000180603007387 */ /* 0x0001e20000100a00 */
[----:B------:R-:W-:-:S03]  /*1710*/  DMUL R14, R14, R16 ;  /* 0x000000100e0e7228 */ /* 0x000fc60000000000 */
[----:B------:R0:W-:Y:S04]  /*1720*/  STL.64 [R3+0x20], R8 ;  /* 0x0000200803007387 */ /* 0x0001e80000100a00 */
[----:B------:R0:W-:Y:S04]  /*1730*/  STL.64 [R3+0x28], R10 ;  /* 0x0000280a03007387 */ /* 0x0001e80000100a00 */
[----:B------:R0:W-:Y:S01]  /*1740*/  STL.64 [R3+0x38], R14 ;  /* 0x0000380e03007387 */ /* 0x0001e20000100a00 */
[----:B------:R-:W-:Y:S01]  /*1750*/  VIADD R18, R18, 0x8 ;  /* 0x0000000812127836 */ /* 0x000fe20000000000 */
[----:B--2---:R-:W-:-:S07]  /*1760*/  DMUL R12, R20, R12 ;  /* 0x0000000c140c7228 */ /* 0x004fce0000000000 */
[----:B------:R0:W-:Y:S04]  /*1770*/  STL.64 [R3+0x30], R12 ;  /* 0x0000300c03007387 */ /* 0x0001e80000100a00 */
.L_x_16:
[----:B------:R-:W-:Y:S05]  /*1780*/  @!P2 BRA `(.L_x_13) ;  /* 0x0000000000c0a947 */ /* 0x000fea0003800000 */
[----:B------:R-:W-:Y:S02]  /*1790*/  ISETP.GE.U32.AND P1, PT, R26, 0x4, PT ;  /* 0x000000041a00780c */ /* 0x000fe40003f26070 */
[----:B0-----:R-:W-:-:S04]  /*17a0*/  LOP3.LUT R3, R0, 0x3, RZ, 0xc0, !PT ;  /* 0x0000000300037812 */ /* 0x001fc800078ec0ff */
[----:B------:R-:W-:-:S07]  /*17b0*/  ISETP.NE.AND P2, PT, R3, RZ, PT ;  /* 0x000000ff0300720c */ /* 0x000fce0003f45270 */
[----:B------:R-:W-:Y:S06]  /*17c0*/  @!P1 BRA `(.L_x_17) ;  /* 0x0000000000649947 */ /* 0x000fec0003800000 */
[----:B------:R-:W0:Y:S01]  /*17d0*/  LDC.64 R4, c[0x0][0x398] ;  /* 0x0000e600ff047b82 */ /* 0x000e220000000a00 */
[C---:B------:R-:W-:Y:S01]  /*17e0*/  LEA R24, R18.reuse, R1, 0x3 ;  /* 0x0000000112187211 */ /* 0x040fe200078e18ff */
[----:B------:R-:W1:Y:S04]  /*17f0*/  LDCU.64 UR4, c[0x0][0x3a0] ;  /* 0x00007400ff0477ac */ /* 0x000e680008000a00 */
[----:B------:R-:W2:Y:S04]  /*1800*/  LDL.64 R6, [R24] ;  /* 0x0000000018067983 */ /* 0x000ea80000100a00 */
[----:B------:R-:W3:Y:S04]  /*1810*/  LDL.64 R8, [R24+0x8] ;  /* 0x0000080018087983 */ /* 0x000ee80000100a00 */
[----:B------:R-:W4:Y:S04]  /*1820*/  LDL.64 R10, [R24+0x10] ;  /* 0x00001000180a7983 */ /* 0x000f280000100a00 */
[----:B------:R-:W4:Y:S01]  /*1830*/  LDL.64 R12, [R24+0x18] ;  /* 0x00001800180c7983 */ /* 0x000f220000100a00 */
[----:B0-----:R-:W-:-:S05]  /*1840*/  IMAD.WIDE.U32 R26, R18, 0x8, R4 ;  /* 0x00000008121a7825 */ /* 0x001fca00078e0004 */
[----:B------:R-:W1:Y:S04]  /*1850*/  LDG.E.64 R14, desc[UR6][R26.64] ;  /* 0x000000061a0e7981 */ /* 0x000e68000c1e1b00 */
[----:B------:R-:W2:Y:S04]  /*1860*/  LDG.E.64 R16, desc[UR6][R26.64+0x8] ;  /* 0x000008061a107981 */ /* 0x000ea8000c1e1b00 */
[----:B------:R-:W3:Y:S04]  /*1870*/  LDG.E.64 R20, desc[UR6][R26.64+0x10] ;  /* 0x000010061a147981 */ /* 0x000ee8000c1e1b00 */
[----:B------:R-:W4:Y:S01]  /*1880*/  LDG.E.64 R4, desc[UR6][R26.64+0x18] ;  /* 0x000018061a047981 */ /* 0x000f22000c1e1b00 */
[----:B------:R-:W-:Y:S01]  /*1890*/  VIADD R18, R18, 0x4 ;  /* 0x0000000412127836 */ /* 0x000fe20000000000 */
[----:B-1----:R-:W-:-:S02]  /*18a0*/  DMUL R14, R14, -UR4 ;  /* 0x800000040e0e7c28 */ /* 0x002fc40008000000 */
[----:B--2---:R-:W-:Y:S02]  /*18b0*/  DMUL R16, R16, -UR4 ;  /* 0x8000000410107c28 */ /* 0x004fe40008000000 */
[----:B---3--:R-:W-:Y:S02]  /*18c0*/  DMUL R20, R20, -UR4 ;  /* 0x8000000414147c28 */ /* 0x008fe40008000000 */
[----:B----4-:R-:W-:Y:S02]  /*18d0*/  DMUL R4, R4, -UR4 ;  /* 0x8000000404047c28 */ /* 0x010fe40008000000 */
[----:B------:R-:W-:Y:S02]  /*18e0*/  DMUL R6, R14, R6 ;  /* 0x000000060e067228 */ /* 0x000fe40000000000 */
[----:B------:R-:W-:Y:S02]  /*18f0*/  DMUL R8, R16, R8 ;  /* 0x0000000810087228 */ /* 0x000fe40000000000 */
[----:B------:R-:W-:-:S02]  /*1900*/  DMUL R10, R20, R10 ;  /* 0x0000000a140a7228 */ /* 0x000fc40000000000 */
[----:B------:R-:W-:Y:S01]  /*1910*/  DMUL R4, R4, R12 ;  /* 0x0000000c04047228 */ /* 0x000fe20000000000 */
[----:B------:R0:W-:Y:S04]  /*1920*/  STL.64 [R24], R6 ;  /* 0x0000000618007387 */ /* 0x0001e80000100a00 */
[----:B------:R0:W-:Y:S04]  /*1930*/  STL.64 [R24+0x8], R8 ;  /* 0x0000080818007387 */ /* 0x0001e80000100a00 */
[----:B------:R0:W-:Y:S04]  /*1940*/  STL.64 [R24+0x10], R10 ;  /* 0x0000100a18007387 */ /* 0x0001e80000100a00 */
[----:B------:R0:W-:Y:S02]  /*1950*/  STL.64 [R24+0x18], R4 ;  /* 0x0000180418007387 */ /* 0x0001e40000100a00 */
.L_x_17:
[----:B------:R-:W-:Y:S05]  /*1960*/  @!P2 BRA `(.L_x_13) ;  /* 0x000000000048a947 */ /* 0x000fea0003800000 */
[----:B0-----:R-:W0:Y:S01]  /*1970*/  LDC.64 R4, c[0x0][0x398] ;  /* 0x0000e600ff047b82 */ /* 0x001e220000000a00 */
[----:B------:R-:W-:Y:S01]  /*1980*/  IMAD.MOV R3, RZ, RZ, -R3 ;  /* 0x000000ffff037224 */ /* 0x000fe200078e0a03 */
[----:B------:R-:W1:Y:S01]  /*1990*/  LDCU.64 UR4, c[0x0][0x3a0] ;  /* 0x00007400ff0477ac */ /* 0x000e620008000a00 */
[C---:B------:R-:W-:Y:S02]  /*19a0*/  IMAD R11, R18.reuse, 0x8, R1 ;  /* 0x00000008120b7824 */ /* 0x040fe400078e0201 */
[----:B0-----:R-:W-:-:S04]  /*19b0*/  IMAD.WIDE.U32 R4, R18, 0x8, R4 ;  /* 0x0000000812047825 */ /* 0x001fc800078e0004 */
[----:B------:R-:W-:Y:S02]  /*19c0*/  IMAD.MOV.U32 R8, RZ, RZ, R4 ;  /* 0x000000ffff087224 */ /* 0x000fe400078e0004 */
[----:B-1----:R-:W-:-:S07]  /*19d0*/  IMAD.MOV.U32 R9, RZ, RZ, R5 ;  /* 0x000000ffff097224 */ /* 0x002fce00078e0005 */
.L_x_18:
[----:B------:R0:W2:Y:S04]  /*19e0*/  LDG.E.64 R4, desc[UR6][R8.64] ;  /* 0x0000000608047981 */ /* 0x0000a8000c1e1b00 */
[----:B------:R-:W3:Y:S01]  /*19f0*/  LDL.64 R6, [R11] ;  /* 0x000000000b067983 */ /* 0x000ee20000100a00 */
[----:B------:R-:W-:-:S05]  /*1a00*/  VIADD R3, R3, 0x1 ;  /* 0x0000000103037836 */ /* 0x000fca0000000000 */
[----:B------:R-:W-:Y:S02]  /*1a10*/  ISETP.NE.AND P1, PT, R3, RZ, PT ;  /* 0x000000ff0300720c */ /* 0x000fe40003f25270 */
[----:B0-----:R-:W-:-:S04]  /*1a20*/  IADD3 R8, P2, PT, R8, 0x8, RZ ;  /* 0x0000000808087810 */ /* 0x001fc80007f5e0ff */
[----:B------:R-:W-:Y:S01]  /*1a30*/  IADD3.X R9, PT, PT, RZ, R9, RZ, P2, !PT ;  /* 0x00000009ff097210 */ /* 0x000fe200017fe4ff */
[----:B--2---:R-:W-:-:S08]  /*1a40*/  DMUL R4, R4, -UR4 ;  /* 0x8000000404047c28 */ /* 0x004fd00008000000 */
[----:B---3--:R-:W-:-:S07]  /*1a50*/  DMUL R4, R4, R6 ;  /* 0x0000000604047228 */ /* 0x008fce0000000000 */
[----:B------:R0:W-:Y:S02]  /*1a60*/  STL.64 [R11], R4 ;  /* 0x000000040b007387 */ /* 0x0001e40000100a00 */
[----:B0-----:R-:W-:Y:S01]  /*1a70*/  VIADD R11, R11, 0x8 ;  /* 0x000000080b0b7836 */ /* 0x001fe20000000000 */
[----:B------:R-:W-:Y:S06]  /*1a80*/  @P1 BRA `(.L_x_18) ;  /* 0xfffffffc00d41947 */ /* 0x000fec000383ffff */
.L_x_13:
[----:B0-----:R-:W2:Y:S01]  /*1a90*/  LDL.64 R4, [R1] ;  /* 0x0000000001047983 */ /* 0x001ea20000100a00 */
[----:B------:R-:W-:Y:S01]  /*1aa0*/  IMAD R3, R0, 0x8, R1 ;  /* 0x0000000800037824 */ /* 0x000fe200078e0201 */
[----:B--2--5:R-:W-:-:S07]  /*1ab0*/  DADD R4, -R22, R4 ;  /* 0x0000000016047229 */ /* 0x024fce0000000104 */
[----:B------:R0:W-:Y:S04]  /*1ac0*/  STL.64 [R1], R4 ;  /* 0x0000000401007387 */ /* 0x0001e80000100a00 */
[----:B------:R-:W2:Y:S02]  /*1ad0*/  LDL.64 R6, [R3+-0x8] ;  /* 0xfffff80003067983 */ /* 0x000ea40000100a00 */
[----:B--2---:R-:W-:-:S07]  /*1ae0*/  DADD R6, R22, R6 ;  /* 0x0000000016067229 */ /* 0x004fce0000000006 */
[----:B------:R0:W-:Y:S01]  /*1af0*/  STL.64 [R3+-0x8], R6 ;  /* 0xfffff80603007387 */ /* 0x0001e20000100a00 */
[----:B------:R-:W-:Y:S05]  /*1b00*/  @!P0 EXIT ;  /* 0x000000000000894d */ /* 0x000fea0003800000 */
[----:B------:R-:W-:Y:S01]  /*1b10*/  ISETP.GE.U32.AND P0, PT, R19, 0xf, PT ;  /* 0x0000000f1300780c */ /* 0x000fe20003f06070 */
[----:B0-----:R-:W-:Y:S01]  /*1b20*/  IMAD R3, R2, R0, RZ ;  /* 0x0000000002037224 */ /* 0x001fe200078e02ff */
[----:B------:R-:W-:Y:S01]  /*1b30*/  LOP3.LUT R20, R0, 0xf, RZ, 0xc0, !PT ;  /* 0x0000000f00147812 */ /* 0x000fe200078ec0ff */
[----:B------:R-:W-:-:S03]  /*1b40*/  IMAD.MOV.U32 R2, RZ, RZ, RZ ;  /* 0x000000ffff027224 */ /* 0x000fc600078e00ff */
[----:B------:R-:W-:-:S07]  /*1b50*/  ISETP.NE.AND P2, PT, R20, RZ, PT ;  /* 0x000000ff1400720c */ /* 0x000fce0003f45270 */
[----:B------:R-:W-:Y:S06]  /*1b60*/  @!P0 BRA `(.L_x_19) ;  /* 0x00000000009c8947 */ /* 0x000fec0003800000 */
[----:B------:R-:W0:Y:S01]  /*1b70*/  LDC.64 R4, c[0x0][0x380] ;  /* 0x0000e000ff047b82 */ /* 0x000e220000000a00 */
[----:B------:R-:W-:Y:S01]  /*1b80*/  LOP3.LUT R2, R0, 0x7ffffff0, RZ, 0xc0, !PT ;  /* 0x7ffffff000027812 */ /* 0x000fe200078ec0ff */
[----:B------:R-:W-:-:S04]  /*1b90*/  VIADD R21, R1, 0x40 ;  /* 0x0000004001157836 */ /* 0x000fc80000000000 */
[----:B------:R-:W-:Y:S02]  /*1ba0*/  IMAD.MOV R22, RZ, RZ, -R2 ;  /* 0x000000ffff167224 */ /* 0x000fe400078e0a02 */
[----:B0-----:R-:W-:-:S03]  /*1bb0*/  IMAD.WIDE.U32 R4, R3, 0x8, R4 ;  /* 0x0000000803047825 */ /* 0x001fc600078e0004 */
[----:B------:R-:W-:-:S04]  /*1bc0*/  IADD3 R23, P0, PT, R4, 0x40, RZ ;  /* 0x0000004004177810 */ /* 0x000fc80007f1e0ff */
[----:B------:R-:W-:-:S09]  /*1bd0*/  IADD3.X R26, PT, PT, RZ, R5, RZ, P0, !PT ;  /* 0x00000005ff1a7210 */ /* 0x000fd200007fe4ff */
.L_x_20:
[----:B0-----:R-:W2:Y:S04]  /*1be0*/  LDL.128 R4, [R21+-0x40] ;  /* 0xffffc00015047983 */ /* 0x001ea80000100c00 */
[----:B------:R-:W3:Y:S04]  /*1bf0*/  LDL.128 R16, [R21+-0x30] ;  /* 0xffffd00015107983 */ /* 0x000ee80000100c00 */
[----:B------:R-:W4:Y:S04]  /*1c00*/  LDL.128 R12, [R21+-0x20] ;  /* 0xffffe000150c7983 */ /* 0x000f280000100c00 */
[----:B------:R-:W5:Y:S01]  /*1c10*/  LDL.128 R8, [R21+-0x10] ;  /* 0xfffff00015087983 */ /* 0x000f620000100c00 */
[----:B------:R-:W-:-:S02]  /*1c20*/  IMAD.MOV.U32 R24, RZ, RZ, R23 ;  /* 0x000000ffff187224 */ /* 0x000fc400078e0017 */
[----:B------:R-:W-:-:S05]  /*1c30*/  IMAD.MOV.U32 R25, RZ, RZ, R26 ;  /* 0x000000ffff197224 */ /* 0x000fca00078e001a */
[----:B--2---:R-:W-:Y:S04]  /*1c40*/  STG.E.64 desc[UR6][R24.64+-0x40], R4 ;  /* 0xffffc00418007986 */ /* 0x004fe8000c101b06 */
[----:B------:R0:W-:Y:S04]  /*1c50*/  STG.E.64 desc[UR6][R24.64+-0x38], R6 ;  /* 0xffffc80618007986 */ /* 0x0001e8000c101b06 */
[----:B---3--:R-:W-:Y:S04]  /*1c60*/  STG.E.64 desc[UR6][R24.64+-0x30], R16 ;  /* 0xffffd01018007986 */ /* 0x008fe8000c101b06 */
[----:B------:R1:W-:Y:S04]  /*1c70*/  STG.E.64 desc[UR6][R24.64+-0x28], R18 ;  /* 0xffffd81218007986 */ /* 0x0003e8000c101b06 */
[----:B----4-:R-:W-:Y:S04]  /*1c80*/  STG.E.64 desc[UR6][R24.64+-0x20], R12 ;  /* 0xffffe00c18007986 */ /* 0x010fe8000c101b06 */
[----:B------:R2:W-:Y:S04]  /*1c90*/  STG.E.64 desc[UR6][R24.64+-0x18], R14 ;  /* 0xffffe80e18007986 */ /* 0x0005e8000c101b06 */
[----:B-----5:R-:W-:Y:S04]  /*1ca0*/  STG.E.64 desc[UR6][R24.64+-0x10], R8 ;  /* 0xfffff00818007986 */ /* 0x020fe8000c101b06 */
[----:B------:R3:W-:Y:S04]  /*1cb0*/  STG.E.64 desc[UR6][R24.64+-0x8], R10 ;  /* 0xfffff80a18007986 */ /* 0x0007e8000c101b06 */
[----:B0-----:R-:W4:Y:S04]  /*1cc0*/  LDL.128 R4, [R21] ;  /* 0x0000000015047983 */ /* 0x001f280000100c00 */
[----:B-1----:R-:W5:Y:S04]  /*1cd0*/  LDL.128 R16, [R21+0x10] ;  /* 0x0000100015107983 */ /* 0x002f680000100c00 */
[----:B--2---:R-:W2:Y:S04]  /*1ce0*/  LDL.128 R12, [R21+0x20] ;  /* 0x00002000150c7983 */ /* 0x004ea80000100c00 */
[----:B---3--:R0:W3:Y:S01]  /*1cf0*/  LDL.128 R8, [R21+0x30] ;  /* 0x0000300015087983 */ /* 0x0080e20000100c00 */
[----:B------:R-:W-:Y:S01]  /*1d00*/  VIADD R22, R22, 0x10 ;  /* 0x0000001016167836 */ /* 0x000fe20000000000 */
[----:B------:R-:W-:-:S04]  /*1d10*/  IADD3 R23, P1, PT, R24, 0x80, RZ ;  /* 0x0000008018177810 */ /* 0x000fc80007f3e0ff */
[----:B------:R-:W-:Y:S01]  /*1d20*/  ISETP.NE.AND P0, PT, R22, RZ, PT ;  /* 0x000000ff1600720c */ /* 0x000fe20003f05270 */
[----:B------:R-:W-:Y:S01]  /*1d30*/  IMAD.X R26, RZ, RZ, R25, P1 ;  /* 0x000000ffff1a7224 */ /* 0x000fe200008e0619 */
[----:B0-----:R-:W-:Y:S01]  /*1d40*/  IADD3 R21, PT, PT, R21, 0x80, RZ ;  /* 0x0000008015157810 */ /* 0x001fe20007ffe0ff */
[----:B----4-:R0:W-:Y:S04]  /*1d50*/  STG.E.64 desc[UR6][R24.64], R4 ;  /* 0x0000000418007986 */ /* 0x0101e8000c101b06 */
[----:B------:R0:W-:Y:S04]  /*1d60*/  STG.E.64 desc[UR6][R24.64+0x8], R6 ;  /* 0x0000080618007986 */ /* 0x0001e8000c101b06 */
[----:B-----5:R0:W-:Y:S04]  /*1d70*/  STG.E.64 desc[UR6][R24.64+0x10], R16 ;  /* 0x0000101018007986 */ /* 0x0201e8000c101b06 */
[----:B------:R0:W-:Y:S04]  /*1d80*/  STG.E.64 desc[UR6][R24.64+0x18], R18 ;  /* 0x0000181218007986 */ /* 0x0001e8000c101b06 */
[----:B--2---:R0:W-:Y:S04]  /*1d90*/  STG.E.64 desc[UR6][R24.64+0x20], R12 ;  /* 0x0000200c18007986 */ /* 0x0041e8000c101b06 */
[----:B------:R0:W-:Y:S04]  /*1da0*/  STG.E.64 desc[UR6][R24.64+0x28], R14 ;  /* 0x0000280e18007986 */ /* 0x0001e8000c101b06 */
[----:B---3--:R0:W-:Y:S04]  /*1db0*/  STG.E.64 desc[UR6][R24.64+0x30], R8 ;  /* 0x0000300818007986 */ /* 0x0081e8000c101b06 */
[----:B------:R0:W-:Y:S01]  /*1dc0*/  STG.E.64 desc[UR6][R24.64+0x38], R10 ;  /* 0x0000380a18007986 */ /* 0x0001e2000c101b06 */
[----:B------:R-:W-:Y:S05]  /*1dd0*/  @P0 BRA `(.L_x_20) ;  /* 0xfffffffc00800947 */ /* 0x000fea000383ffff */
.L_x_19:
[----:B------:R-:W-:Y:S05]  /*1de0*/  @!P2 EXIT ;  /* 0x000000000000a94d */ /* 0x000fea0003800000 */
[----:B------:R-:W-:Y:S02]  /*1df0*/  ISETP.GE.U32.AND P0, PT, R20, 0x8, PT ;  /* 0x000000081400780c */ /* 0x000fe40003f06070 */
[----:B0-----:R-:W-:-:S04]  /*1e00*/  LOP3.LUT R24, R0, 0x7, RZ, 0xc0, !PT ;  /* 0x0000000700187812 */ /* 0x001fc800078ec0ff */
[----:B------:R-:W-:-:S07]  /*1e10*/  ISETP.NE.AND P1, PT, R24, RZ, PT ;  /* 0x000000ff1800720c */ /* 0x000fce0003f25270 */
[----:B------:R-:W-:Y:S06]  /*1e20*/  @!P0 BRA `(.L_x_21) ;  /* 0x0000000000588947 */ /* 0x000fec0003800000 */
[----:B------:R-:W-:Y:S01]  /*1e30*/  IMAD R25, R2, 0x8, R1 ;  /* 0x0000000802197824 */ /* 0x000fe200078e0201 */
[----:B------:R-:W0:Y:S01]  /*1e40*/  LDC.64 R20, c[0x0][0x380] ;  /* 0x0000e000ff147b82 */ /* 0x000e220000000a00 */
[----:B------:R-:W1:Y:S03]  /*1e50*/  LDCU.64 UR4, c[0x0][0x380] ;  /* 0x00007000ff0477ac */ /* 0x000e660008000a00 */
[----:B------:R-:W2:Y:S04]  /*1e60*/  LDL.128 R4, [R25] ;  /* 0x0000000019047983 */ /* 0x000ea80000100c00 */
[----:B------:R-:W3:Y:S04]  /*1e70*/  LDL.128 R8, [R25+0x10] ;  /* 0x0000100019087983 */ /* 0x000ee80000100c00 */
[----:B------:R-:W4:Y:S04]  /*1e80*/  LDL.128 R12, [R25+0x20] ;  /* 0x00002000190c7983 */ /* 0x000f280000100c00 */
[----:B------:R-:W5:Y:S01]  /*1e90*/  LDL.128 R16, [R25+0x30] ;  /* 0x0000300019107983 */ /* 0x000f620000100c00 */
[C---:B------:R-:W-:Y:S01]  /*1ea0*/  IADD3 R23, P0, PT, R3.reuse, R2, RZ ;  /* 0x0000000203177210 */ /* 0x040fe20007f1e0ff */
[----:B------:R-:W-:-:S02]  /*1eb0*/  IMAD.IADD R27, R3, 0x1, R2 ;  /* 0x00000001031b7824 */ /* 0x000fc400078e0202 */
[----:B------:R-:W-:Y:S02]  /*1ec0*/  VIADD R2, R2, 0x8 ;  /* 0x0000000802027836 */ /* 0x000fe40000000000 */
[----:B------:R-:W-:Y:S01]  /*1ed0*/  IMAD.X R26, RZ, RZ, RZ, P0 ;  /* 0x000000ffff1a7224 */ /* 0x000fe200000e06ff */
[----:B-1----:R-:W-:Y:S01]  /*1ee0*/  LEA R22, P0, R23, UR4, 0x3 ;  /* 0x0000000417167c11 */ /* 0x002fe2000f8018ff */
[----:B0-----:R-:W-:-:S03]  /*1ef0*/  IMAD.WIDE.U32 R20, R27, 0x8, R20 ;  /* 0x000000081b147825 */ /* 0x001fc600078e0014 */
[----:B------:R-:W-:Y:S02]  /*1f00*/  LEA.HI.X R23, R23, UR5, R26, 0x3, P0 ;  /* 0x0000000517177c11 */ /* 0x000fe400080f1c1a */
[----:B--2---:R0:W-:Y:S04]  /*1f10*/  STG.E.64 desc[UR6][R20.64], R4 ;  /* 0x0000000414007986 */ /* 0x0041e8000c101b06 */
[----:B------:R0:W-:Y:S04]  /*1f20*/  STG.E.64 desc[UR6][R22.64+0x8], R6 ;  /* 0x0000080616007986 */ /* 0x0001e8000c101b06 */
[----:B---3--:R0:W-:Y:S04]  /*1f30*/  STG.E.64 desc[UR6][R22.64+0x10], R8 ;  /* 0x0000100816007986 */ /* 0x0081e8000c101b06 */
[----:B------:R0:W-:Y:S04]  /*1f40*/  STG.E.64 desc[UR6][R22.64+0x18], R10 ;  /* 0x0000180a16007986 */ /* 0x0001e8000c101b06 */
[----:B----4-:R0:W-:Y:S04]  /*1f50*/  STG.E.64 desc[UR6][R22.64+0x20], R12 ;  /* 0x0000200c16007986 */ /* 0x0101e8000c101b06 */
[----:B------:R0:W-:Y:S04]  /*1f60*/  STG.E.64 desc[UR6][R22.64+0x28], R14 ;  /* 0x0000280e16007986 */ /* 0x0001e8000c101b06 */
[----:B-----5:R0:W-:Y:S04]  /*1f70*/  STG.E.64 desc[UR6][R22.64+0x30], R16 ;  /* 0x0000301016007986 */ /* 0x0201e8000c101b06 */
[----:B------:R0:W-:Y:S02]  /*1f80*/  STG.E.64 desc[UR6][R22.64+0x38], R18 ;  /* 0x0000381216007986 */ /* 0x0001e4000c101b06 */
.L_x_21:
[----:B------:R-:W-:Y:S05]  /*1f90*/  @!P1 EXIT ;  /* 0x000000000000994d */ /* 0x000fea0003800000 */
[----:B------:R-:W-:Y:S02]  /*1fa0*/  ISETP.GE.U32.AND P0, PT, R24, 0x4, PT ;  /* 0x000000041800780c */ /* 0x000fe40003f06070 */
[----:B------:R-:W-:-:S04]  /*1fb0*/  LOP3.LUT R0, R0, 0x3, RZ, 0xc0, !PT ;  /* 0x0000000300007812 */ /* 0x000fc800078ec0ff */
[----:B------:R-:W-:-:S07]  /*1fc0*/  ISETP.NE.AND P1, PT, R0, RZ, PT ;  /* 0x000000ff0000720c */ /* 0x000fce0003f25270 */
[----:B------:R-:W-:Y:S06]  /*1fd0*/  @!P0 BRA `(.L_x_22) ;  /* 0x0000000000408947 */ /* 0x000fec0003800000 */
[----:B0-----:R-:W-:Y:S01]  /*1fe0*/  LEA R16, R2, R1, 0x3 ;  /* 0x0000000102107211 */ /* 0x001fe200078e18ff */
[----:B------:R-:W0:Y:S01]  /*1ff0*/  LDC.64 R12, c[0x0][0x380] ;  /* 0x0000e000ff0c7b82 */ /* 0x000e220000000a00 */
[----:B------:R-:W1:Y:S03]  /*2000*/  LDCU.64 UR4, c[0x0][0x380] ;  /* 0x00007000ff0477ac */ /* 0x000e660008000a00 */
[----:B------:R-:W2:Y:S04]  /*2010*/  LDL.128 R8, [R16] ;  /* 0x0000000010087983 */ /* 0x000ea80000100c00 */
[----:B------:R-:W3:Y:S01]  /*2020*/  LDL.128 R4, [R16+0x10] ;  /* 0x0000100010047983 */ /* 0x000ee20000100c00 */
        /* <DEDUP_REMOVED lines=10> */
[----:B------:R1:W-:Y:S02]  /*20d0*/  STG.E.64 desc[UR6][R14.64+0x18], R6 ;  /* 0x000018060e007986 */ /* 0x0003e4000c101b06 */
.L_x_22:
[----:B------:R-:W-:Y:S05]  /*20e0*/  @!P1 EXIT ;  /* 0x000000000000994d */ /* 0x000fea0003800000 */
[----:B01----:R-:W0:Y:S01]  /*20f0*/  LDC.64 R4, c[0x0][0x380] ;  /* 0x0000e000ff047b82 */ /* 0x003e220000000a00 */
[----:B------:R-:W-:Y:S01]  /*2100*/  IMAD.IADD R3, R3, 0x1, R2 ;  /* 0x0000000103037824 */ /* 0x000fe200078e0202 */
[----:B------:R-:W-:Y:S01]  /*2110*/  IADD3 R0, PT, PT, -R0, RZ, RZ ;  /* 0x000000ff00007210 */ /* 0x000fe20007ffe1ff */
[----:B------:R-:W-:Y:S02]  /*2120*/  IMAD R6, R2, 0x8, R1 ;  /* 0x0000000802067824 */ /* 0x000fe400078e0201 */
[----:B0-----:R-:W-:-:S07]  /*2130*/  IMAD.WIDE.U32 R4, R3, 0x8, R4 ;  /* 0x0000000803047825 */ /* 0x001fce00078e0004 */
.L_x_23:
[----:B------:R0:W2:Y:S01]  /*2140*/  LDL.64 R2, [R6] ;  /* 0x0000000006027983 */ /* 0x0000a20000100a00 */
[----:B------:R-:W-:-:S05]  /*2150*/  VIADD R0, R0, 0x1 ;  /* 0x0000000100007836 */ /* 0x000fca0000000000 */
[----:B------:R-:W-:Y:S01]  /*2160*/  ISETP.NE.AND P0, PT, R0, RZ, PT ;  /* 0x000000ff0000720c */ /* 0x000fe20003f05270 */
[----:B0-----:R-:W-:Y:S01]  /*2170*/  VIADD R6, R6, 0x8 ;  /* 0x0000000806067836 */ /* 0x001fe20000000000 */
[----:B--2---:R0:W-:Y:S02]  /*2180*/  STG.E.64 desc[UR6][R4.64], R2 ;  /* 0x0000000204007986 */ /* 0x0041e4000c101b06 */
[----:B0-----:R-:W-:-:S05]  /*2190*/  IADD3 R4, P1, PT, R4, 0x8, RZ ;  /* 0x0000000804047810 */ /* 0x001fca0007f3e0ff */
[----:B------:R-:W-:-:S04]  /*21a0*/  IMAD.X R5, RZ, RZ, R5, P1 ;  /* 0x000000ffff057224 */ /* 0x000fc800008e0605 */
[----:B------:R-:W-:Y:S05]  /*21b0*/  @P0 BRA `(.L_x_23) ;  /* 0xfffffffc00e00947 */ /* 0x000fea000383ffff */
[----:B------:R-:W-:Y:S05]  /*21c0*/  EXIT ;  /* 0x000000000000794d */ /* 0x000fea0003800000 */
.L_x_24:
        /* <DEDUP_REMOVED lines=11> */
.L_x_27:


//--------------------- .text._Z8calcFluxPdS_i    --------------------------
	.section	.text._Z8calcFluxPdS_i,"ax",@progbits
	.align	128
        .global         _Z8calcFluxPdS_i
        .type           _Z8calcFluxPdS_i,@function
        .size           _Z8calcFluxPdS_i,(.L_x_28 - _Z8calcFluxPdS_i)
        .other          _Z8calcFluxPdS_i,@"STO_CUDA_ENTRY STV_DEFAULT"
_Z8calcFluxPdS_i:
.text._Z8calcFluxPdS_i:
[----:B------:R-:W-:Y:S01]  /*0000*/  LDC R1, c[0x0][0x37c] ;  /* 0x0000df00ff017b82 */ /* 0x000fe20000000800 */
[----:B------:R-:W0:Y:S07]  /*0010*/  S2R R11, SR_TID.X ;  /* 0x00000000000b7919 */ /* 0x000e2e0000002100 */
[----:B------:R-:W0:Y:S01]  /*0020*/  LDC R0, c[0x0][0x390] ;  /* 0x0000e400ff007b82 */ /* 0x000e220000000800 */
[----:B------:R-:W1:Y:S07]  /*0030*/  LDCU.64 UR4, c[0x0][0x358] ;  /* 0x00006b00ff0477ac */ /* 0x000e6e0008000a00 */
[----:B------:R-:W2:Y:S08]  /*0040*/  LDC.64 R2, c[0x0][0x380] ;  /* 0x0000e000ff027b82 */ /* 0x000eb00000000a00 */
[----:B------:R-:W3:Y:S01]  /*0050*/  LDC.64 R8, c[0x0][0x388] ;  /* 0x0000e200ff087b82 */ /* 0x000ee20000000a00 */
[----:B0-----:R-:W-:-:S04]  /*0060*/  IMAD R5, R11, R0, R0 ;  /* 0x000000000b057224 */ /* 0x001fc800078e0200 */
[----:B--2---:R-:W-:-:S05]  /*0070*/  IMAD.WIDE R2, R5, 0x8, R2 ;  /* 0x0000000805027825 */ /* 0x004fca00078e0202 */
[----:B-1----:R-:W2:Y:S04]  /*0080*/  LDG.E.64 R4, desc[UR4][R2.64+-0x8] ;  /* 0xfffff80402047981 */ /* 0x002ea8000c1e1b00 */
[----:B------:R-:W2:Y:S02]  /*0090*/  LDG.E.64 R6, desc[UR4][R2.64] ;  /* 0x0000000402067981 */ /* 0x000ea4000c1e1b00 */
[----:B--2---:R-:W-:Y:S01]  /*00a0*/  DADD R4, R4, R6 ;  /* 0x0000000004047229 */ /* 0x004fe20000000006 */
[----:B---3--:R-:W-:-:S07]  /*00b0*/  IMAD.WIDE.U32 R6, R11, 0x8, R8 ;  /* 0x000000080b067825 */ /* 0x008fce00078e0008 */
[----:B------:R-:W-:-:S07]  /*00c0*/  DMUL R4, R4, 0.5 ;  /* 0x3fe0000004047828 */ /* 0x000fce0000000000 */
[----:B------:R-:W-:Y:S01]  /*00d0*/  STG.E.64 desc[UR4][R6.64], R4 ;  /* 0x0000000406007986 */ /* 0x000fe2000c101b04 */
[----:B------:R-:W-:Y:S05]  /*00e0*/  EXIT ;  /* 0x000000000000794d */ /* 0x000fea0003800000 */
.L_x_25:
        /* <DEDUP_REMOVED lines=9> */
.L_x_28:


//--------------------- .nv.shared.reserved.0     --------------------------
	.section	.nv.shared.reserved.0,"aw",@nobits
	.weak		__nv_reservedSMEM_offset_0_alias
	.size		__nv_reservedSMEM_offset_0_alias, 0, 64
	.other		__nv_reservedSMEM_offset_0_alias,@"STO_CUDA_RESERVED_SHARED STV_DEFAULT"
__nv_reservedSMEM_offset_0_alias:
	.zero		0
	.zero		64


//--------------------- .nv.constant0._Z3rk4PdS_S_dd --------------------------
	.section	.nv.constant0._Z3rk4PdS_S_dd,"a",@progbits
	.sectionflags	@""
	.align	4
.nv.constant0._Z3rk4PdS_S_dd:
	.zero		936


//--------------------- .nv.constant0._Z3rhsPdS_S_S_di --------------------------
	.section	.nv.constant0._Z3rhsPdS_S_S_di,"a",@progbits
	.sectionflags	@""
	.align	4
.nv.constant0._Z3rhsPdS_S_S_di:
	.zero		940


//--------------------- .nv.constant0._Z8calcFluxPdS_i --------------------------
	.section	.nv.constant0._Z8calcFluxPdS_i,"a",@progbits
	.sectionflags	@""
	.align	4
.nv.constant0._Z8calcFluxPdS_i:
	.zero		916


//--------------------- SYMBOLS --------------------------

	.type		.nv.reservedSmem.offset0,@object
	.size		.nv.reservedSmem.offset0,0x4
